	.target	sm_90a

	.elftype	@"ET_EXEC"


//--------------------- .note.nv.tkinfo           --------------------------
	.section	.note.nv.tkinfo,"",@"SHT_NOTE"
	.sectionflags	@"SHF_NOTE_NV_TKINFO"
	.tkinfo
        /*0018*/ 	.word	0x00000002
        /*0030*/ 	.string	""
        /*0030*/ 	.string	"ptxas"
        /*0030*/ 	.string	"Cuda compilation tools, release 13.0, V13.0.88"
        /*0030*/ 	.string	"Build cuda_13.0.r13.0/compiler.36424714_0"
        /*0030*/ 	.string	"-arch sm_90a -m 64 "



//--------------------- .note.nv.cuinfo           --------------------------
	.section	.note.nv.cuinfo,"",@"SHT_NOTE"
	.sectionflags	@"SHF_NOTE_NV_CUINFO"
        /*0018*/ 	.short	0x0002
        /*001a*/ 	.short	0x005a
        /*001c*/ 	.short	0x0082
	.zero		2


//--------------------- .nv.info                  --------------------------
	.section	.nv.info,"",@"SHT_CUDA_INFO"
	.align	4


	//----- nvinfo : EIATTR_REGCOUNT
	.align		4
        /*0000*/ 	.byte	0x04, 0x2f
        /*0002*/ 	.short	(.L_15 - .L_14)
	.align		4
.L_14:
        /*0004*/ 	.word	index@(_ZN7cutlass13device_kernelINS_4gemm6kernel13GemmUniversalIN4cute5tupleIJiiiiEEENS1_10collective13CollectiveMmaINS1_34MainloopSm90TmaGmmaWarpSpecializedILi7ENS5_IJNS4_1CILi1EEESB_SB_EEENS1_32KernelTmaWarpSpecializedPingpongEEENS5_IJNSA_ILi64EEENSA_ILi256EEENSA_ILi32EEEEEEaNS5_IJlSB_lEEEaSJ_NS4_8TiledMMAINS4_8MMA_AtomIJNS4_4SM904GMMA27MMA_64x256x32_S32S8S8_SS_TNEEEENS4_6LayoutISC_NS5_IJNSA_ILi0EEESR_SR_EEEEENS5_IJNS4_10UnderscoreESU_SU_EEEEENS4_13SM90_TMA_LOADENS4_14ComposedLayoutINS4_7SwizzleILi1ELi4ELi3EEENS4_18smem_ptr_flag_bitsILi8EEENSQ_INS5_IJNSA_ILi8EEESH_EEENS5_IJSH_SB_EEEEEEEvNS4_8identityESX_S17_vS18_EENS_8epilogue10collective6detail29Sm90TmaWarpSpecializedAdapterINS1B_15DefaultEpilogueIaSJ_SJ_NS1A_6thread17LinearCombinationIaLi1EiiLNS1F_9ScaleType4KindE0ELNS_15FloatRoundStyleE2EaEENS1_15EpilogueDefaultEEEEEvvEEEEvNT_6ParamsE)
        /*0008*/ 	.word	0x000000a8


	//----- nvinfo : EIATTR_FRAME_SIZE
	.align		4
.L_15:
        /*000c*/ 	.byte	0x04, 0x11
        /*000e*/ 	.short	(.L_17 - .L_16)
	.align		4
.L_16:
        /*0010*/ 	.word	index@(_ZN7cutlass13device_kernelINS_4gemm6kernel13GemmUniversalIN4cute5tupleIJiiiiEEENS1_10collective13CollectiveMmaINS1_34MainloopSm90TmaGmmaWarpSpecializedILi7ENS5_IJNS4_1CILi1EEESB_SB_EEENS1_32KernelTmaWarpSpecializedPingpongEEENS5_IJNSA_ILi64EEENSA_ILi256EEENSA_ILi32EEEEEEaNS5_IJlSB_lEEEaSJ_NS4_8TiledMMAINS4_8MMA_AtomIJNS4_4SM904GMMA27MMA_64x256x32_S32S8S8_SS_TNEEEENS4_6LayoutISC_NS5_IJNSA_ILi0EEESR_SR_EEEEENS5_IJNS4_10UnderscoreESU_SU_EEEEENS4_13SM90_TMA_LOADENS4_14ComposedLayoutINS4_7SwizzleILi1ELi4ELi3EEENS4_18smem_ptr_flag_bitsILi8EEENSQ_INS5_IJNSA_ILi8EEESH_EEENS5_IJSH_SB_EEEEEEEvNS4_8identityESX_S17_vS18_EENS_8epilogue10collective6detail29Sm90TmaWarpSpecializedAdapterINS1B_15DefaultEpilogueIaSJ_SJ_NS1A_6thread17LinearCombinationIaLi1EiiLNS1F_9ScaleType4KindE0ELNS_15FloatRoundStyleE2EaEENS1_15EpilogueDefaultEEEEEvvEEEEvNT_6ParamsE)
        /*0014*/ 	.word	0x00000008


	//----- nvinfo : EIATTR_MIN_STACK_SIZE
	.align		4
.L_17:
        /*0018*/ 	.byte	0x04, 0x12
        /*001a*/ 	.short	(.L_19 - .L_18)
	.align		4
.L_18:
        /*001c*/ 	.word	index@(_ZN7cutlass13device_kernelINS_4gemm6kernel13GemmUniversalIN4cute5tupleIJiiiiEEENS1_10collective13CollectiveMmaINS1_34MainloopSm90TmaGmmaWarpSpecializedILi7ENS5_IJNS4_1CILi1EEESB_SB_EEENS1_32KernelTmaWarpSpecializedPingpongEEENS5_IJNSA_ILi64EEENSA_ILi256EEENSA_ILi32EEEEEEaNS5_IJlSB_lEEEaSJ_NS4_8TiledMMAINS4_8MMA_AtomIJNS4_4SM904GMMA27MMA_64x256x32_S32S8S8_SS_TNEEEENS4_6LayoutISC_NS5_IJNSA_ILi0EEESR_SR_EEEEENS5_IJNS4_10UnderscoreESU_SU_EEEEENS4_13SM90_TMA_LOADENS4_14ComposedLayoutINS4_7SwizzleILi1ELi4ELi3EEENS4_18smem_ptr_flag_bitsILi8EEENSQ_INS5_IJNSA_ILi8EEESH_EEENS5_IJSH_SB_EEEEEEEvNS4_8identityESX_S17_vS18_EENS_8epilogue10collective6detail29Sm90TmaWarpSpecializedAdapterINS1B_15DefaultEpilogueIaSJ_SJ_NS1A_6thread17LinearCombinationIaLi1EiiLNS1F_9ScaleType4KindE0ELNS_15FloatRoundStyleE2EaEENS1_15EpilogueDefaultEEEEEvvEEEEvNT_6ParamsE)
        /*0020*/ 	.word	0x00000008
.L_19:


//--------------------- .nv.compat                --------------------------
	.section	.nv.compat,"",@"SHT_CUDA_COMPAT_INFO"
	.align	4
        /*0000*/ 	.byte	0x02, 0x09, 0x01, 0x00, 0x02, 0x02, 0x04, 0x00, 0x02, 0x05, 0x05, 0x00, 0x03, 0x07, 0x01, 0x01
        /*0010*/ 	.byte	0x02, 0x03, 0x01, 0x00, 0x02, 0x06, 0x01, 0x00, 0x04, 0x0b, 0x08, 0x00, 0x00, 0x00, 0x00, 0x00
        /*0020*/ 	.byte	0x00, 0x00, 0x00, 0x00


//--------------------- .nv.info._ZN7cutlass13device_kernelINS_4gemm6kernel13GemmUniversalIN4cute5tupleIJiiiiEEENS1_10collective13CollectiveMmaINS1_34MainloopSm90TmaGmmaWarpSpecializedILi7ENS5_IJNS4_1CILi1EEESB_SB_EEENS1_32KernelTmaWarpSpecializedPingpongEEENS5_IJNSA_ILi64EEENSA_ILi256EEENSA_ILi32EEEEEEaNS5_IJlSB_lEEEaSJ_NS4_8TiledMMAINS4_8MMA_AtomIJNS4_4SM904GMMA27MMA_64x256x32_S32S8S8_SS_TNEEEENS4_6LayoutISC_NS5_IJNSA_ILi0EEESR_SR_EEEEENS5_IJNS4_10UnderscoreESU_SU_EEEEENS4_13SM90_TMA_LOADENS4_14ComposedLayoutINS4_7SwizzleILi1ELi4ELi3EEENS4_18smem_ptr_flag_bitsILi8EEENSQ_INS5_IJNSA_ILi8EEESH_EEENS5_IJSH_SB_EEEEEEEvNS4_8identityESX_S17_vS18_EENS_8epilogue10collective6detail29Sm90TmaWarpSpecializedAdapterINS1B_15DefaultEpilogueIaSJ_SJ_NS1A_6thread17LinearCombinationIaLi1EiiLNS1F_9ScaleType4KindE0ELNS_15FloatRoundStyleE2EaEENS1_15EpilogueDefaultEEEEEvvEEEEvNT_6ParamsE --------------------------
	.section	.nv.info._ZN7cutlass13device_kernelINS_4gemm6kernel13GemmUniversalIN4cute5tupleIJiiiiEEENS1_10collective13CollectiveMmaINS1_34MainloopSm90TmaGmmaWarpSpecializedILi7ENS5_IJNS4_1CILi1EEESB_SB_EEENS1_32KernelTmaWarpSpecializedPingpongEEENS5_IJNSA_ILi64EEENSA_ILi256EEENSA_ILi32EEEEEEaNS5_IJlSB_lEEEaSJ_NS4_8TiledMMAINS4_8MMA_AtomIJNS4_4SM904GMMA27MMA_64x256x32_S32S8S8_SS_TNEEEENS4_6LayoutISC_NS5_IJNSA_ILi0EEESR_SR_EEEEENS5_IJNS4_10UnderscoreESU_SU_EEEEENS4_13SM90_TMA_LOADENS4_14ComposedLayoutINS4_7SwizzleILi1ELi4ELi3EEENS4_18smem_ptr_flag_bitsILi8EEENSQ_INS5_IJNSA_ILi8EEESH_EEENS5_IJSH_SB_EEEEEEEvNS4_8identityESX_S17_vS18_EENS_8epilogue10collective6detail29Sm90TmaWarpSpecializedAdapterINS1B_15DefaultEpilogueIaSJ_SJ_NS1A_6thread17LinearCombinationIaLi1EiiLNS1F_9ScaleType4KindE0ELNS_15FloatRoundStyleE2EaEENS1_15EpilogueDefaultEEEEEvvEEEEvNT_6ParamsE,"",@"SHT_CUDA_INFO"
	.sectionflags	@""
	.align	4


	//----- nvinfo : EIATTR_CUDA_API_VERSION
	.align		4
        /*0000*/ 	.byte	0x04, 0x37
        /*0002*/ 	.short	(.L_21 - .L_20)
.L_20:
        /*0004*/ 	.word	0x00000082


	//----- nvinfo : EIATTR_KPARAM_INFO
	.align		4
.L_21:
        /*0008*/ 	.byte	0x04, 0x17
        /*000a*/ 	.short	(.L_23 - .L_22)
.L_22:
        /*000c*/ 	.word	0x00000000
        /*0010*/ 	.short	0x0000
        /*0012*/ 	.short	0x0070
        /*0014*/ 	.byte	0x00, 0xf0, 0x01, 0x10


	//----- nvinfo : EIATTR_SPARSE_MMA_MASK
	.align		4
.L_23:
        /*0018*/ 	.byte	0x03, 0x50
        /*001a*/ 	.short	0x0000


	//----- nvinfo : EIATTR_MAXREG_COUNT
	.align		4
        /*001c*/ 	.byte	0x03, 0x1b
        /*001e*/ 	.short	0x00a8


	//----- nvinfo : EIATTR_NUM_BARRIERS
	.align		4
        /*0020*/ 	.byte	0x02, 0x4c
        /*0022*/ 	.byte	0x01
	.zero		1


	//----- nvinfo : EIATTR_EXTERNS
	.align		4
        /*0024*/ 	.byte	0x04, 0x0f
        /*0026*/ 	.short	(.L_25 - .L_24)


	//   ....[0]....
	.align		4
.L_24:
        /*0028*/ 	.word	index@(__assertfail)


	//----- nvinfo : EIATTR_ANNOTATIONS
	.align		4
.L_25:
        /*002c*/ 	.byte	0x04, 0x55
        /*002e*/ 	.short	(.L_27 - .L_26)


	//   ....[0]....
.L_26:
        /*0030*/ 	.word	0x00000001
        /*0034*/ 	.byte	0x30, 0x0b, 0x00, 0x00, 0x01, 0x00, 0x00, 0x00, 0xd0, 0x80, 0x00, 0x00, 0x01, 0x00, 0x00, 0x00
        /*0044*/ 	.byte	0xe0, 0x8c, 0x00, 0x00


	//----- nvinfo : EIATTR_MERCURY_ISA_VERSION
	.align		4
.L_27:
        /*0048*/ 	.byte	0x03, 0x5f
        /*004a*/ 	.short	0x0101


	//----- nvinfo : EIATTR_INT_WARP_WIDE_INSTR_OFFSETS
	.align		4
        /*004c*/ 	.byte	0x04, 0x31
        /*004e*/ 	.short	(.L_29 - .L_28)


	//   ....[0]....
.L_28:
        /*0050*/ 	.word	0x00000440


	//   ....[1]....
        /*0054*/ 	.word	0x00000460


	//   ....[2]....
        /*0058*/ 	.word	0x000004e0


	//   ....[3]....
        /*005c*/ 	.word	0x000004f0


	//   ....[4]....
        /*0060*/ 	.word	0x00000500


	//   ....[5]....
        /*0064*/ 	.word	0x00000520


	//   ....[6]....
        /*0068*/ 	.word	0x000005b0


	//   ....[7]....
        /*006c*/ 	.word	0x000005d0


	//----- nvinfo : EIATTR_COOP_GROUP_MASK_REGIDS
	.align		4
.L_29:
        /*0070*/ 	.byte	0x04, 0x29
        /*0072*/ 	.short	(.L_31 - .L_30)


	//   ....[0]....
.L_30:
        /*0074*/ 	.word	0xffffffff


	//   ....[1]....
        /*0078*/ 	.word	0xffffffff


	//   ....[2]....
        /*007c*/ 	.word	0xffffffff


	//   ....[3]....
        /*0080*/ 	.word	0xffffffff


	//   ....[4]....
        /*0084*/ 	.word	0xffffffff


	//   ....[5]....
        /*0088*/ 	.word	0xffffffff


	//----- nvinfo : EIATTR_COOP_GROUP_INSTR_OFFSETS
	.align		4
.L_31:
        /*008c*/ 	.byte	0x04, 0x28
        /*008e*/ 	.short	(.L_33 - .L_32)


	//   ....[0]....
.L_32:
        /*0090*/ 	.word	0x00000070


	//   ....[1]....
        /*0094*/ 	.word	0x00000080


	//   ....[2]....
        /*0098*/ 	.word	0x00000140


	//   ....[3]....
        /*009c*/ 	.word	0x00000330


	//   ....[4]....
        /*00a0*/ 	.word	0x00000370


	//   ....[5]....
        /*00a4*/ 	.word	0x000003c0


	//----- nvinfo : EIATTR_REG_RECONFIG
	.align		4
.L_33:
        /*00a8*/ 	.byte	0x01, 0x54
	.zero		2


	//----- nvinfo : EIATTR_SYSCALL_OFFSETS
	.align		4
        /*00ac*/ 	.byte	0x04, 0x46
        /*00ae*/ 	.short	(.L_35 - .L_34)


	//   ....[0]....
.L_34:
        /*00b0*/ 	.word	0x000015f0


	//----- nvinfo : EIATTR_MBARRIER_INSTR_OFFSETS
	.align		4
.L_35:
        /*00b4*/ 	.byte	0x04, 0x39
        /*00b6*/ 	.short	(.L_37 - .L_36)


	//   ....[0]....
.L_36:
        /*00b8*/ 	.word	0x00000240
        /*00bc*/ 	.word	0x000000ff
        /*00c0*/ 	.word	0x00000000
        /*00c4*/ 	.short	0x0100
        /*00c6*/ 	.byte	0x08
	.zero		1


	//   ....[1]....
        /*00c8*/ 	.word	0x00000250
        /*00cc*/ 	.word	0x000000ff
        /*00d0*/ 	.word	0x00000038
        /*00d4*/ 	.short	0x0100
        /*00d6*/ 	.byte	0x08
	.zero		1


	//   ....[2]....
        /*00d8*/ 	.word	0x00000260
        /*00dc*/ 	.word	0x000000ff
        /*00e0*/ 	.word	0x00000008
        /*00e4*/ 	.short	0x0100
        /*00e6*/ 	.byte	0x08
	.zero		1


	//   ....[3]....
        /*00e8*/ 	.word	0x00000270
        /*00ec*/ 	.word	0x000000ff
        /*00f0*/ 	.word	0x00000040
        /*00f4*/ 	.short	0x0100
        /*00f6*/ 	.byte	0x08
	.zero		1


	//   ....[4]....
        /*00f8*/ 	.word	0x00000280
        /*00fc*/ 	.word	0x000000ff
        /*0100*/ 	.word	0x00000010
        /*0104*/ 	.short	0x0100
        /*0106*/ 	.byte	0x08
	.zero		1


	//   ....[5]....
        /*0108*/ 	.word	0x00000290
        /*010c*/ 	.word	0x000000ff
        /*0110*/ 	.word	0x00000048
        /*0114*/ 	.short	0x0100
        /*0116*/ 	.byte	0x08
	.zero		1


	//   ....[6]....
        /*0118*/ 	.word	0x000002a0
        /*011c*/ 	.word	0x000000ff
        /*0120*/ 	.word	0x00000018
        /*0124*/ 	.short	0x0100
        /*0126*/ 	.byte	0x08
	.zero		1


	//   ....[7]....
        /*0128*/ 	.word	0x000002b0
        /*012c*/ 	.word	0x000000ff
        /*0130*/ 	.word	0x00000050
        /*0134*/ 	.short	0x0100
        /*0136*/ 	.byte	0x08
	.zero		1


	//   ....[8]....
        /*0138*/ 	.word	0x000002c0
        /*013c*/ 	.word	0x000000ff
        /*0140*/ 	.word	0x00000020
        /*0144*/ 	.short	0x0100
        /*0146*/ 	.byte	0x08
	.zero		1


	//   ....[9]....
        /*0148*/ 	.word	0x000002d0
        /*014c*/ 	.word	0x000000ff
        /*0150*/ 	.word	0x00000058
        /*0154*/ 	.short	0x0100
        /*0156*/ 	.byte	0x08
	.zero		1


	//   ....[10]....
        /*0158*/ 	.word	0x000002e0
        /*015c*/ 	.word	0x000000ff
        /*0160*/ 	.word	0x00000028
        /*0164*/ 	.short	0x0100
        /*0166*/ 	.byte	0x08
	.zero		1


	//   ....[11]....
        /*0168*/ 	.word	0x000002f0
        /*016c*/ 	.word	0x000000ff
        /*0170*/ 	.word	0x00000060
        /*0174*/ 	.short	0x0100
        /*0176*/ 	.byte	0x08
	.zero		1


	//   ....[12]....
        /*0178*/ 	.word	0x00000300
        /*017c*/ 	.word	0x000000ff
        /*0180*/ 	.word	0x00000030
        /*0184*/ 	.short	0x0100
        /*0186*/ 	.byte	0x08
	.zero		1


	//   ....[13]....
        /*0188*/ 	.word	0x00000310
        /*018c*/ 	.word	0x000000ff
        /*0190*/ 	.word	0x00000068
        /*0194*/ 	.short	0x0100
        /*0196*/ 	.byte	0x08
	.zero		1


	//   ....[14]....
        /*0198*/ 	.word	0x00000610
        /*019c*/ 	.word	0x000000ff
        /*01a0*/ 	.word	0x000000a0
        /*01a4*/ 	.short	0x0100
        /*01a6*/ 	.byte	0x08
	.zero		1


	//   ....[15]....
        /*01a8*/ 	.word	0x00000680
        /*01ac*/ 	.word	0x000000ff
        /*01b0*/ 	.word	0x000000a8
        /*01b4*/ 	.short	0x0100
        /*01b6*/ 	.byte	0x08
	.zero		1


	//   ....[16]....
        /*01b8*/ 	.word	0x000006a0
        /*01bc*/ 	.word	0x000000ff
        /*01c0*/ 	.word	0x00000080
        /*01c4*/ 	.short	0x0100
        /*01c6*/ 	.byte	0x09
	.zero		1


	//   ....[17]....
        /*01c8*/ 	.word	0x000006b0
        /*01cc*/ 	.word	0x000000ff
        /*01d0*/ 	.word	0x00000088
        /*01d4*/ 	.short	0x0100
        /*01d6*/ 	.byte	0x09
	.zero		1


	//   ....[18]....
        /*01d8*/ 	.word	0x000006c0
        /*01dc*/ 	.word	0x000000ff
        /*01e0*/ 	.word	0x00000090
        /*01e4*/ 	.short	0x0100
        /*01e6*/ 	.byte	0x09
	.zero		1


	//   ....[19]....
        /*01e8*/ 	.word	0x000006d0
        /*01ec*/ 	.word	0x000000ff
        /*01f0*/ 	.word	0x00000098
        /*01f4*/ 	.short	0x0100
        /*01f6*/ 	.byte	0x09
	.zero		1


	//   ....[20]....
        /*01f8*/ 	.word	0x000014d0
        /*01fc*/ 	.word	0x0000009f
        /*0200*/ 	.word	0x00000000
        /*0204*/ 	.short	0x010a
        /*0206*/ 	.byte	0x2a
	.zero		1


	//   ....[21]....
        /*0208*/ 	.word	0x00001680
        /*020c*/ 	.word	0x00000003
        /*0210*/ 	.word	0x00000000
        /*0214*/ 	.short	0x010a
        /*0216*/ 	.byte	0x3f
	.zero		1


	//   ....[22]....
        /*0218*/ 	.word	0x000016e0
        /*021c*/ 	.word	0x00000003
        /*0220*/ 	.word	0x00000000
        /*0224*/ 	.short	0x010a
        /*0226*/ 	.byte	0x3f
	.zero		1


	//   ....[23]....
        /*0228*/ 	.word	0x000018d0
        /*022c*/ 	.word	0x000000ff
        /*0230*/ 	.word	0x00000000
        /*0234*/ 	.short	0x010a
        /*0236*/ 	.byte	0x04
	.zero		1


	//   ....[24]....
        /*0238*/ 	.word	0x00001910
        /*023c*/ 	.word	0x000000ff
        /*0240*/ 	.word	0x00000000
        /*0244*/ 	.short	0x010a
        /*0246*/ 	.byte	0x04
	.zero		1


	//   ....[25]....
        /*0248*/ 	.word	0x00001a00
        /*024c*/ 	.word	0x000000ff
        /*0250*/ 	.word	0x00000000
        /*0254*/ 	.short	0x0101
        /*0256*/ 	.byte	0x04
	.zero		1


	//   ....[26]....
        /*0258*/ 	.word	0x00001af0
        /*025c*/ 	.word	0x0000009e
        /*0260*/ 	.word	0x00000000
        /*0264*/ 	.short	0x0101
        /*0266*/ 	.byte	0x2d
	.zero		1


	//   ....[27]....
        /*0268*/ 	.word	0x00001be0
        /*026c*/ 	.word	0x000000ff
        /*0270*/ 	.word	0x00000000
        /*0274*/ 	.short	0x0101
        /*0276*/ 	.byte	0x04
	.zero		1


	//   ....[28]....
        /*0278*/ 	.word	0x00001c90
        /*027c*/ 	.word	0x0000009f
        /*0280*/ 	.word	0x00000010
        /*0284*/ 	.short	0x010a
        /*0286*/ 	.byte	0x2a
	.zero		1


	//   ....[29]....
        /*0288*/ 	.word	0x000080f0
        /*028c*/ 	.word	0x000000a0
        /*0290*/ 	.word	0x00000000
        /*0294*/ 	.short	0x0101
        /*0296*/ 	.byte	0x2d
	.zero		1


	//   ....[30]....
        /*0298*/ 	.word	0x00008a50
        /*029c*/ 	.word	0x0000000a
        /*02a0*/ 	.word	0x00000038
        /*02a4*/ 	.short	0x010a
        /*02a6*/ 	.byte	0x3f
	.zero		1


	//   ....[31]....
        /*02a8*/ 	.word	0x00008e40
        /*02ac*/ 	.word	0x00000008
        /*02b0*/ 	.word	0x000000a8
        /*02b4*/ 	.short	0x0101
        /*02b6*/ 	.byte	0x3f
	.zero		1


	//   ....[32]....
        /*02b8*/ 	.word	0x00009590
        /*02bc*/ 	.word	0x00000009
        /*02c0*/ 	.word	0x00000000
        /*02c4*/ 	.short	0x010a
        /*02c6*/ 	.byte	0x3f
	.zero		1


	//   ....[33]....
        /*02c8*/ 	.word	0x00009610
        /*02cc*/ 	.word	0x00000008
        /*02d0*/ 	.word	0x00000000
        /*02d4*/ 	.short	0x010a
        /*02d6*/ 	.byte	0x3f
	.zero		1


	//   ....[34]....
        /*02d8*/ 	.word	0x000096a0
        /*02dc*/ 	.word	0x00000009
        /*02e0*/ 	.word	0x00000000
        /*02e4*/ 	.short	0x010a
        /*02e6*/ 	.byte	0x3f
	.zero		1


	//   ....[35]....
        /*02e8*/ 	.word	0x00009730
        /*02ec*/ 	.word	0x00000008
        /*02f0*/ 	.word	0x00000000
        /*02f4*/ 	.short	0x010a
        /*02f6*/ 	.byte	0x3f
	.zero		1


	//   ....[36]....
        /*02f8*/ 	.word	0x000097c0
        /*02fc*/ 	.word	0x00000009
        /*0300*/ 	.word	0x00000000
        /*0304*/ 	.short	0x010a
        /*0306*/ 	.byte	0x3f
	.zero		1


	//   ....[37]....
        /*0308*/ 	.word	0x00009850
        /*030c*/ 	.word	0x00000006
        /*0310*/ 	.word	0x00000000
        /*0314*/ 	.short	0x010a
        /*0316*/ 	.byte	0x3f
	.zero		1


	//   ....[38]....
        /*0318*/ 	.word	0x000098e0
        /*031c*/ 	.word	0x00000003
        /*0320*/ 	.word	0x00000000
        /*0324*/ 	.short	0x010a
        /*0326*/ 	.byte	0x3f
	.zero		1


	//   ....[39]....
        /*0328*/ 	.word	0x00009940
        /*032c*/ 	.word	0x0000009d
        /*0330*/ 	.word	0x00000000
        /*0334*/ 	.short	0x010a
        /*0336*/ 	.byte	0x3f
	.zero		1


	//   ....[40]....
        /*0338*/ 	.word	0x00009990
        /*033c*/ 	.word	0x00000003
        /*0340*/ 	.word	0x00000000
        /*0344*/ 	.short	0x010a
        /*0346*/ 	.byte	0x3f
	.zero		1


	//   ....[41]....
        /*0348*/ 	.word	0x000099f0
        /*034c*/ 	.word	0x00000004
        /*0350*/ 	.word	0x00000000
        /*0354*/ 	.short	0x010a
        /*0356*/ 	.byte	0x3f
	.zero		1


	//   ....[42]....
        /*0358*/ 	.word	0x00009a40
        /*035c*/ 	.word	0x0000009d
        /*0360*/ 	.word	0x00000010
        /*0364*/ 	.short	0x010a
        /*0366*/ 	.byte	0x3f
	.zero		1


	//   ....[43]....
        /*0368*/ 	.word	0x00009b10
        /*036c*/ 	.word	0x0000000a
        /*0370*/ 	.word	0x00000038
        /*0374*/ 	.short	0x010a
        /*0376*/ 	.byte	0x3f
	.zero		1


	//   ....[44]....
        /*0378*/ 	.word	0x00009be0
        /*037c*/ 	.word	0x00000009
        /*0380*/ 	.word	0x00000000
        /*0384*/ 	.short	0x010a
        /*0386*/ 	.byte	0x3f
	.zero		1


	//   ....[45]....
        /*0388*/ 	.word	0x00009c30
        /*038c*/ 	.word	0x00000008
        /*0390*/ 	.word	0x00000000
        /*0394*/ 	.short	0x010a
        /*0396*/ 	.byte	0x3f
	.zero		1


	//   ....[46]....
        /*0398*/ 	.word	0x00009c80
        /*039c*/ 	.word	0x00000009
        /*03a0*/ 	.word	0x00000000
        /*03a4*/ 	.short	0x010a
        /*03a6*/ 	.byte	0x3f
	.zero		1


	//   ....[47]....
        /*03a8*/ 	.word	0x00009cd0
        /*03ac*/ 	.word	0x00000008
        /*03b0*/ 	.word	0x00000000
        /*03b4*/ 	.short	0x010a
        /*03b6*/ 	.byte	0x3f
	.zero		1


	//   ....[48]....
        /*03b8*/ 	.word	0x00009d20
        /*03bc*/ 	.word	0x00000009
        /*03c0*/ 	.word	0x00000000
        /*03c4*/ 	.short	0x010a
        /*03c6*/ 	.byte	0x3f
	.zero		1


	//   ....[49]....
        /*03c8*/ 	.word	0x00009d70
        /*03cc*/ 	.word	0x00000006
        /*03d0*/ 	.word	0x00000000
        /*03d4*/ 	.short	0x010a
        /*03d6*/ 	.byte	0x3f
	.zero		1


	//----- nvinfo : EIATTR_NUM_MBARRIERS
	.align		4
.L_37:
        /*03d8*/ 	.byte	0x03, 0x38
        /*03da*/ 	.short	0x0014


	//----- nvinfo : EIATTR_EXIT_INSTR_OFFSETS
	.align		4
        /*03dc*/ 	.byte	0x04, 0x1c
        /*03de*/ 	.short	(.L_39 - .L_38)


	//   ....[0]....
.L_38:
        /*03e0*/ 	.word	0x00001200


	//   ....[1]....
        /*03e4*/ 	.word	0x00001260


	//   ....[2]....
        /*03e8*/ 	.word	0x00008780


	//   ....[3]....
        /*03ec*/ 	.word	0x000087b0


	//   ....[4]....
        /*03f0*/ 	.word	0x00009930


	//----- nvinfo : EIATTR_MAX_THREADS
	.align		4
.L_39:
        /*03f4*/ 	.byte	0x04, 0x05
        /*03f6*/ 	.short	(.L_41 - .L_40)
.L_40:
        /*03f8*/ 	.word	0x00000180
        /*03fc*/ 	.word	0x00000001
        /*0400*/ 	.word	0x00000001


	//----- nvinfo : EIATTR_CRS_STACK_SIZE
	.align		4
.L_41:
        /*0404*/ 	.byte	0x04, 0x1e
        /*0406*/ 	.short	(.L_43 - .L_42)
.L_42:
        /*0408*/ 	.word	0x00000000


	//----- nvinfo : EIATTR_CBANK_PARAM_SIZE
	.align		4
.L_43:
        /*040c*/ 	.byte	0x03, 0x19
        /*040e*/ 	.short	0x0470


	//----- nvinfo : EIATTR_PARAM_CBANK
	.align		4
        /*0410*/ 	.byte	0x04, 0x0a
        /*0412*/ 	.short	(.L_45 - .L_44)
	.align		4
.L_44:
        /*0414*/ 	.word	index@(.nv.constant0._ZN7cutlass13device_kernelINS_4gemm6kernel13GemmUniversalIN4cute5tupleIJiiiiEEENS1_10collective13CollectiveMmaINS1_34MainloopSm90TmaGmmaWarpSpecializedILi7ENS5_IJNS4_1CILi1EEESB_SB_EEENS1_32KernelTmaWarpSpecializedPingpongEEENS5_IJNSA_ILi64EEENSA_ILi256EEENSA_ILi32EEEEEEaNS5_IJlSB_lEEEaSJ_NS4_8TiledMMAINS4_8MMA_AtomIJNS4_4SM904GMMA27MMA_64x256x32_S32S8S8_SS_TNEEEENS4_6LayoutISC_NS5_IJNSA_ILi0EEESR_SR_EEEEENS5_IJNS4_10UnderscoreESU_SU_EEEEENS4_13SM90_TMA_LOADENS4_14ComposedLayoutINS4_7SwizzleILi1ELi4ELi3EEENS4_18smem_ptr_flag_bitsILi8EEENSQ_INS5_IJNSA_ILi8EEESH_EEENS5_IJSH_SB_EEEEEEEvNS4_8identityESX_S17_vS18_EENS_8epilogue10collective6detail29Sm90TmaWarpSpecializedAdapterINS1B_15DefaultEpilogueIaSJ_SJ_NS1A_6thread17LinearCombinationIaLi1EiiLNS1F_9ScaleType4KindE0ELNS_15FloatRoundStyleE2EaEENS1_15EpilogueDefaultEEEEEvvEEEEvNT_6ParamsE)
        /*0418*/ 	.short	0x0210
        /*041a*/ 	.short	0x0470


	//----- nvinfo : EIATTR_SW_WAR
	.align		4
.L_45:
        /*041c*/ 	.byte	0x04, 0x36
        /*041e*/ 	.short	(.L_47 - .L_46)
.L_46:
        /*0420*/ 	.word	0x00000008
.L_47:


//--------------------- .nv.callgraph             --------------------------
	.section	.nv.callgraph,"",@"SHT_CUDA_CALLGRAPH"
	.align	4
	.sectionentsize	8
	.align		4
        /*0000*/ 	.word	0x00000000
	.align		4
        /*0004*/ 	.word	0xffffffff
	.align		4
        /*0008*/ 	.word	index@(_ZN7cutlass13device_kernelINS_4gemm6kernel13GemmUniversalIN4cute5tupleIJiiiiEEENS1_10collective13CollectiveMmaINS1_34MainloopSm90TmaGmmaWarpSpecializedILi7ENS5_IJNS4_1CILi1EEESB_SB_EEENS1_32KernelTmaWarpSpecializedPingpongEEENS5_IJNSA_ILi64EEENSA_ILi256EEENSA_ILi32EEEEEEaNS5_IJlSB_lEEEaSJ_NS4_8TiledMMAINS4_8MMA_AtomIJNS4_4SM904GMMA27MMA_64x256x32_S32S8S8_SS_TNEEEENS4_6LayoutISC_NS5_IJNSA_ILi0EEESR_SR_EEEEENS5_IJNS4_10UnderscoreESU_SU_EEEEENS4_13SM90_TMA_LOADENS4_14ComposedLayoutINS4_7SwizzleILi1ELi4ELi3EEENS4_18smem_ptr_flag_bitsILi8EEENSQ_INS5_IJNSA_ILi8EEESH_EEENS5_IJSH_SB_EEEEEEEvNS4_8identityESX_S17_vS18_EENS_8epilogue10collective6detail29Sm90TmaWarpSpecializedAdapterINS1B_15DefaultEpilogueIaSJ_SJ_NS1A_6thread17LinearCombinationIaLi1EiiLNS1F_9ScaleType4KindE0ELNS_15FloatRoundStyleE2EaEENS1_15EpilogueDefaultEEEEEvvEEEEvNT_6ParamsE)
	.align		4
        /*000c*/ 	.word	index@(__assertfail)
	.align		4
        /*0010*/ 	.word	0x00000000
	.align		4
        /*0014*/ 	.word	0xfffffffe
	.align		4
        /*0018*/ 	.word	0x00000000
	.align		4
        /*001c*/ 	.word	0xfffffffd
	.align		4
        /*0020*/ 	.word	0x00000000
	.align		4
        /*0024*/ 	.word	0xfffffffc


//--------------------- .nv.constant4             --------------------------
	.section	.nv.constant4,"a",@progbits
	.align	8
	.align		8
.nv.constant4:
        /*0000*/ 	.dword	__assertfail
	.align		8
        /*0008*/ 	.dword	__unnamed_1
	.align		8
        /*0010*/ 	.dword	_ZN40_INTERNAL_1671230d_4_k_cu_5fec805e_241674cuda3std3__45__cpo5beginE
	.align		8
        /*0018*/ 	.dword	_ZN40_INTERNAL_1671230d_4_k_cu_5fec805e_241674cuda3std3__45__cpo3endE
	.align		8
        /*0020*/ 	.dword	_ZN40_INTERNAL_1671230d_4_k_cu_5fec805e_241674cuda3std3__45__cpo6cbeginE
	.align		8
        /*0028*/ 	.dword	_ZN40_INTERNAL_1671230d_4_k_cu_5fec805e_241674cuda3std3__45__cpo4cendE
	.align		8
        /*0030*/ 	.dword	_ZN40_INTERNAL_1671230d_4_k_cu_5fec805e_241674cuda3std3__442_GLOBAL__N__1671230d_4_k_cu_5fec805e_241676ignoreE
	.align		8
        /*0038*/ 	.dword	_ZN40_INTERNAL_1671230d_4_k_cu_5fec805e_241674cuda3std3__419piecewise_constructE
	.align		8
        /*0040*/ 	.dword	_ZN40_INTERNAL_1671230d_4_k_cu_5fec805e_241674cuda3std3__48in_placeE
	.align		8
        /*0048*/ 	.dword	_ZN40_INTERNAL_1671230d_4_k_cu_5fec805e_241674cuda3std6ranges3__45__cpo4swapE
	.align		8
        /*0050*/ 	.dword	_ZN40_INTERNAL_1671230d_4_k_cu_5fec805e_241674cuda3std6ranges3__45__cpo9iter_moveE
	.align		8
        /*0058*/ 	.dword	_ZN40_INTERNAL_1671230d_4_k_cu_5fec805e_241674cute7productE
	.align		8
        /*0060*/ 	.dword	_ZN40_INTERNAL_1671230d_4_k_cu_5fec805e_241674cute1_E
	.align		8
        /*0068*/ 	.dword	$str$22
	.align		8
        /*0070*/ 	.dword	$str$23


//--------------------- .text._ZN7cutlass13device_kernelINS_4gemm6kernel13GemmUniversalIN4cute5tupleIJiiiiEEENS1_10collective13CollectiveMmaINS1_34MainloopSm90TmaGmmaWarpSpecializedILi7ENS5_IJNS4_1CILi1EEESB_SB_EEENS1_32KernelTmaWarpSpecializedPingpongEEENS5_IJNSA_ILi64EEENSA_ILi256EEENSA_ILi32EEEEEEaNS5_IJlSB_lEEEaSJ_NS4_8TiledMMAINS4_8MMA_AtomIJNS4_4SM904GMMA27MMA_64x256x32_S32S8S8_SS_TNEEEENS4_6LayoutISC_NS5_IJNSA_ILi0EEESR_SR_EEEEENS5_IJNS4_10UnderscoreESU_SU_EEEEENS4_13SM90_TMA_LOADENS4_14ComposedLayoutINS4_7SwizzleILi1ELi4ELi3EEENS4_18smem_ptr_flag_bitsILi8EEENSQ_INS5_IJNSA_ILi8EEESH_EEENS5_IJSH_SB_EEEEEEEvNS4_8identityESX_S17_vS18_EENS_8epilogue10collective6detail29Sm90TmaWarpSpecializedAdapterINS1B_15DefaultEpilogueIaSJ_SJ_NS1A_6thread17LinearCombinationIaLi1EiiLNS1F_9ScaleType4KindE0ELNS_15FloatRoundStyleE2EaEENS1_15EpilogueDefaultEEEEEvvEEEEvNT_6ParamsE --------------------------
	.section	.text._ZN7cutlass13device_kernelINS_4gemm6kernel13GemmUniversalIN4cute5tupleIJiiiiEEENS1_10collective13CollectiveMmaINS1_34MainloopSm90TmaGmmaWarpSpecializedILi7ENS5_IJNS4_1CILi1EEESB_SB_EEENS1_32KernelTmaWarpSpecializedPingpongEEENS5_IJNSA_ILi64EEENSA_ILi256EEENSA_ILi32EEEEEEaNS5_IJlSB_lEEEaSJ_NS4_8TiledMMAINS4_8MMA_AtomIJNS4_4SM904GMMA27MMA_64x256x32_S32S8S8_SS_TNEEEENS4_6LayoutISC_NS5_IJNSA_ILi0EEESR_SR_EEEEENS5_IJNS4_10UnderscoreESU_SU_EEEEENS4_13SM90_TMA_LOADENS4_14ComposedLayoutINS4_7SwizzleILi1ELi4ELi3EEENS4_18smem_ptr_flag_bitsILi8EEENSQ_INS5_IJNSA_ILi8EEESH_EEENS5_IJSH_SB_EEEEEEEvNS4_8identityESX_S17_vS18_EENS_8epilogue10collective6detail29Sm90TmaWarpSpecializedAdapterINS1B_15DefaultEpilogueIaSJ_SJ_NS1A_6thread17LinearCombinationIaLi1EiiLNS1F_9ScaleType4KindE0ELNS_15FloatRoundStyleE2EaEENS1_15EpilogueDefaultEEEEEvvEEEEvNT_6ParamsE,"ax",@progbits
	.align	128
.text._ZN7cutlass13device_kernelINS_4gemm6kernel13GemmUniversalIN4cute5tupleIJiiiiEEENS1_10collective13CollectiveMmaINS1_34MainloopSm90TmaGmmaWarpSpecializedILi7ENS5_IJNS4_1CILi1EEESB_SB_EEENS1_32KernelTmaWarpSpecializedPingpongEEENS5_IJNSA_ILi64EEENSA_ILi256EEENSA_ILi32EEEEEEaNS5_IJlSB_lEEEaSJ_NS4_8TiledMMAINS4_8MMA_AtomIJNS4_4SM904GMMA27MMA_64x256x32_S32S8S8_SS_TNEEEENS4_6LayoutISC_NS5_IJNSA_ILi0EEESR_SR_EEEEENS5_IJNS4_10UnderscoreESU_SU_EEEEENS4_13SM90_TMA_LOADENS4_14ComposedLayoutINS4_7SwizzleILi1ELi4ELi3EEENS4_18smem_ptr_flag_bitsILi8EEENSQ_INS5_IJNSA_ILi8EEESH_EEENS5_IJSH_SB_EEEEEEEvNS4_8identityESX_S17_vS18_EENS_8epilogue10collective6detail29Sm90TmaWarpSpecializedAdapterINS1B_15DefaultEpilogueIaSJ_SJ_NS1A_6thread17LinearCombinationIaLi1EiiLNS1F_9ScaleType4KindE0ELNS_15FloatRoundStyleE2EaEENS1_15EpilogueDefaultEEEEEvvEEEEvNT_6ParamsE:
        .type           _ZN7cutlass13device_kernelINS_4gemm6kernel13GemmUniversalIN4cute5tupleIJiiiiEEENS1_10collective13CollectiveMmaINS1_34MainloopSm90TmaGmmaWarpSpecializedILi7ENS5_IJNS4_1CILi1EEESB_SB_EEENS1_32KernelTmaWarpSpecializedPingpongEEENS5_IJNSA_ILi64EEENSA_ILi256EEENSA_ILi32EEEEEEaNS5_IJlSB_lEEEaSJ_NS4_8TiledMMAINS4_8MMA_AtomIJNS4_4SM904GMMA27MMA_64x256x32_S32S8S8_SS_TNEEEENS4_6LayoutISC_NS5_IJNSA_ILi0EEESR_SR_EEEEENS5_IJNS4_10UnderscoreESU_SU_EEEEENS4_13SM90_TMA_LOADENS4_14ComposedLayoutINS4_7SwizzleILi1ELi4ELi3EEENS4_18smem_ptr_flag_bitsILi8EEENSQ_INS5_IJNSA_ILi8EEESH_EEENS5_IJSH_SB_EEEEEEEvNS4_8identityESX_S17_vS18_EENS_8epilogue10collective6detail29Sm90TmaWarpSpecializedAdapterINS1B_15DefaultEpilogueIaSJ_SJ_NS1A_6thread17LinearCombinationIaLi1EiiLNS1F_9ScaleType4KindE0ELNS_15FloatRoundStyleE2EaEENS1_15EpilogueDefaultEEEEEvvEEEEvNT_6ParamsE,@function
        .size           _ZN7cutlass13device_kernelINS_4gemm6kernel13GemmUniversalIN4cute5tupleIJiiiiEEENS1_10collective13CollectiveMmaINS1_34MainloopSm90TmaGmmaWarpSpecializedILi7ENS5_IJNS4_1CILi1EEESB_SB_EEENS1_32KernelTmaWarpSpecializedPingpongEEENS5_IJNSA_ILi64EEENSA_ILi256EEENSA_ILi32EEEEEEaNS5_IJlSB_lEEEaSJ_NS4_8TiledMMAINS4_8MMA_AtomIJNS4_4SM904GMMA27MMA_64x256x32_S32S8S8_SS_TNEEEENS4_6LayoutISC_NS5_IJNSA_ILi0EEESR_SR_EEEEENS5_IJNS4_10UnderscoreESU_SU_EEEEENS4_13SM90_TMA_LOADENS4_14ComposedLayoutINS4_7SwizzleILi1ELi4ELi3EEENS4_18smem_ptr_flag_bitsILi8EEENSQ_INS5_IJNSA_ILi8EEESH_EEENS5_IJSH_SB_EEEEEEEvNS4_8identityESX_S17_vS18_EENS_8epilogue10collective6detail29Sm90TmaWarpSpecializedAdapterINS1B_15DefaultEpilogueIaSJ_SJ_NS1A_6thread17LinearCombinationIaLi1EiiLNS1F_9ScaleType4KindE0ELNS_15FloatRoundStyleE2EaEENS1_15EpilogueDefaultEEEEEvvEEEEvNT_6ParamsE,(.L_x_335 - _ZN7cutlass13device_kernelINS_4gemm6kernel13GemmUniversalIN4cute5tupleIJiiiiEEENS1_10collective13CollectiveMmaINS1_34MainloopSm90TmaGmmaWarpSpecializedILi7ENS5_IJNS4_1CILi1EEESB_SB_EEENS1_32KernelTmaWarpSpecializedPingpongEEENS5_IJNSA_ILi64EEENSA_ILi256EEENSA_ILi32EEEEEEaNS5_IJlSB_lEEEaSJ_NS4_8TiledMMAINS4_8MMA_AtomIJNS4_4SM904GMMA27MMA_64x256x32_S32S8S8_SS_TNEEEENS4_6LayoutISC_NS5_IJNSA_ILi0EEESR_SR_EEEEENS5_IJNS4_10UnderscoreESU_SU_EEEEENS4_13SM90_TMA_LOADENS4_14ComposedLayoutINS4_7SwizzleILi1ELi4ELi3EEENS4_18smem_ptr_flag_bitsILi8EEENSQ_INS5_IJNSA_ILi8EEESH_EEENS5_IJSH_SB_EEEEEEEvNS4_8identityESX_S17_vS18_EENS_8epilogue10collective6detail29Sm90TmaWarpSpecializedAdapterINS1B_15DefaultEpilogueIaSJ_SJ_NS1A_6thread17LinearCombinationIaLi1EiiLNS1F_9ScaleType4KindE0ELNS_15FloatRoundStyleE2EaEENS1_15EpilogueDefaultEEEEEvvEEEEvNT_6ParamsE)
        .other          _ZN7cutlass13device_kernelINS_4gemm6kernel13GemmUniversalIN4cute5tupleIJiiiiEEENS1_10collective13CollectiveMmaINS1_34MainloopSm90TmaGmmaWarpSpecializedILi7ENS5_IJNS4_1CILi1EEESB_SB_EEENS1_32KernelTmaWarpSpecializedPingpongEEENS5_IJNSA_ILi64EEENSA_ILi256EEENSA_ILi32EEEEEEaNS5_IJlSB_lEEEaSJ_NS4_8TiledMMAINS4_8MMA_AtomIJNS4_4SM904GMMA27MMA_64x256x32_S32S8S8_SS_TNEEEENS4_6LayoutISC_NS5_IJNSA_ILi0EEESR_SR_EEEEENS5_IJNS4_10UnderscoreESU_SU_EEEEENS4_13SM90_TMA_LOADENS4_14ComposedLayoutINS4_7SwizzleILi1ELi4ELi3EEENS4_18smem_ptr_flag_bitsILi8EEENSQ_INS5_IJNSA_ILi8EEESH_EEENS5_IJSH_SB_EEEEEEEvNS4_8identityESX_S17_vS18_EENS_8epilogue10collective6detail29Sm90TmaWarpSpecializedAdapterINS1B_15DefaultEpilogueIaSJ_SJ_NS1A_6thread17LinearCombinationIaLi1EiiLNS1F_9ScaleType4KindE0ELNS_15FloatRoundStyleE2EaEENS1_15EpilogueDefaultEEEEEvvEEEEvNT_6ParamsE,@"STO_CUDA_ENTRY STV_DEFAULT"
_ZN7cutlass13device_kernelINS_4gemm6kernel13GemmUniversalIN4cute5tupleIJiiiiEEENS1_10collective13CollectiveMmaINS1_34MainloopSm90TmaGmmaWarpSpecializedILi7ENS5_IJNS4_1CILi1EEESB_SB_EEENS1_32KernelTmaWarpSpecializedPingpongEEENS5_IJNSA_ILi64EEENSA_ILi256EEENSA_ILi32EEEEEEaNS5_IJlSB_lEEEaSJ_NS4_8TiledMMAINS4_8MMA_AtomIJNS4_4SM904GMMA27MMA_64x256x32_S32S8S8_SS_TNEEEENS4_6LayoutISC_NS5_IJNSA_ILi0EEESR_SR_EEEEENS5_IJNS4_10UnderscoreESU_SU_EEEEENS4_13SM90_TMA_LOADENS4_14ComposedLayoutINS4_7SwizzleILi1ELi4ELi3EEENS4_18smem_ptr_flag_bitsILi8EEENSQ_INS5_IJNSA_ILi8EEESH_EEENS5_IJSH_SB_EEEEEEEvNS4_8identityESX_S17_vS18_EENS_8epilogue10collective6detail29Sm90TmaWarpSpecializedAdapterINS1B_15DefaultEpilogueIaSJ_SJ_NS1A_6thread17LinearCombinationIaLi1EiiLNS1F_9ScaleType4KindE0ELNS_15FloatRoundStyleE2EaEENS1_15EpilogueDefaultEEEEEvvEEEEvNT_6ParamsE:
[----:B------:R-:W0:Y:S02]  /*0000*/  LDC R1, c[0x0][0x28] ;  /* 0x00000a00ff017b82 */ /* 0x000e240000000800 */
[----:B0-----:R-:W-:Y:S01]  /*0010*/  VIADD R1, R1, 0xfffffff8 ;  /* 0xfffffff801017836 */ /* 0x001fe20000000000 */
[----:B------:R-:W0:Y:S01]  /*0020*/  S2R R4, SR_TID.X ;  /* 0x0000000000047919 */ /* 0x000e220000002100 */
[----:B------:R-:W-:Y:S01]  /*0030*/  ELECT P0, URZ, PT ;  /* 0x00000000003f782f */ /* 0x000fe20003800000 */
[----:B------:R-:W-:Y:S01]  /*0040*/  BSSY B0, `(.L_x_0) ;  /* 0x000000f000007945 */ /* 0x000fe20003800000 */
[--C-:B0-----:R-:W-:Y:S02]  /*0050*/  SHF.R.U32.HI R0, RZ, 0x5, R4.reuse ;  /* 0x00000005ff007819 */ /* 0x101fe40000011604 */
[----:B------:R-:W-:-:S03]  /*0060*/  SHF.R.U32.HI R5, RZ, 0x7, R4 ;  /* 0x00000007ff057819 */ /* 0x000fc60000011604 */
[----:B------:R-:W0:Y:S04]  /*0070*/  SHFL.IDX PT, R2, R0, RZ, 0x1f ;  /* 0x00001fff00027589 */ /* 0x000e2800000e0000 */
[----:B------:R1:W2:Y:S01]  /*0080*/  SHFL.IDX PT, R8, R5, RZ, 0x1f ;  /* 0x00001fff05087589 */ /* 0x0002a200000e0000 */
[----:B0-----:R-:W-:-:S13]  /*0090*/  ISETP.NE.OR P0, PT, R2, RZ, !P0 ;  /* 0x000000ff0200720c */ /* 0x001fda0004705670 */
[----:B-12---:R-:W-:Y:S05]  /*00a0*/  @P0 BRA `(.L_x_1) ;  /* 0x0000000000200947 */ /* 0x006fea0003800000 */
[----:B------:R-:W-:Y:S02]  /*00b0*/  ULDC.64 UR4, c[0x0][0x198] ;  /* 0x0000660000047ab9 */ /* 0x000fe40000000a00 */
[----:B------:R-:W-:Y:S02]  /*00c0*/  UIADD3 UR6, UP0, UR4, 0xf0, URZ ;  /* 0x000000f004067890 */ /* 0x000fe4000ff1e03f */
[----:B------:R-:W-:Y:S02]  /*00d0*/  UIADD3 UR4, UP1, UR4, 0x1f0, URZ ;  /* 0x000001f004047890 */ /* 0x000fe4000ff3e03f */
[----:B------:R-:W-:Y:S02]  /*00e0*/  UIADD3.X UR7, URZ, UR5, URZ, UP0, !UPT ;  /* 0x000000053f077290 */ /* 0x000fe400087fe43f */
[----:B------:R-:W-:-:S07]  /*00f0*/  UIADD3.X UR5, URZ, UR5, URZ, UP1, !UPT ;  /* 0x000000053f057290 */ /* 0x000fce0008ffe43f */
[----:B------:R0:W-:Y:S02]  /*0100*/  UTMACCTL.PF [UR6] ;  /* 0x00000000060079b9 */ /* 0x0001e40008040000 */
[----:B------:R0:W-:Y:S02]  /*0110*/  UTMACCTL.PF [UR4] ;  /* 0x00000000040079b9 */ /* 0x0001e40008040000 */
[----:B0-----:R-:W-:Y:S01]  /*0120*/  NOP ;  /* 0x0000000000007918 */ /* 0x001fe20000000000 */
.L_x_1:
[----:B------:R-:W-:Y:S05]  /*0130*/  BSYNC B0 ;  /* 0x0000000000007941 */ /* 0x000fea0003800000 */
.L_x_0:
[----:B------:R-:W0:Y:S02]  /*0140*/  SHFL.IDX PT, R3, R0, RZ, 0x1f ;  /* 0x00001fff00037589 */ /* 0x000e2400000e0000 */
[----:B0-----:R-:W-:-:S13]  /*0150*/  ISETP.NE.AND P0, PT, R3, RZ, PT ;  /* 0x000000ff0300720c */ /* 0x001fda0003f05270 */
[----:B------:R-:W-:Y:S05]  /*0160*/  @P0 BRA `(.L_x_2) ;  /* 0x0000000000700947 */ /* 0x000fea0003800000 */
[----:B------:R-:W0:Y:S01]  /*0170*/  S2UR UR8, SR_CgaCtaId ;  /* 0x00000000000879c3 */ /* 0x000e220000008800 */
[----:B------:R-:W-:Y:S01]  /*0180*/  UMOV UR4, 0x400 ;  /* 0x0000040000047882 */ /* 0x000fe20000000000 */
[----:B------:R-:W-:Y:S01]  /*0190*/  UMOV UR5, 0x1 ;  /* 0x0000000100057882 */ /* 0x000fe20000000000 */
[----:B------:R-:W-:Y:S01]  /*01a0*/  UMOV UR6, 0x80 ;  /* 0x0000008000067882 */ /* 0x000fe20000000000 */
[----:B------:R-:W-:Y:S01]  /*01b0*/  ELECT P0, URZ, PT ;  /* 0x00000000003f782f */ /* 0x000fe20003800000 */
[----:B------:R-:W-:-:S04]  /*01c0*/  UIADD3 UR6, -UR6, 0x100000, URZ ;  /* 0x0010000006067890 */ /* 0x000fc8000fffe13f */
[----:B------:R-:W-:Y:S02]  /*01d0*/  USHF.L.U32 UR7, UR6, 0xb, URZ ;  /* 0x0000000b06077899 */ /* 0x000fe4000800063f */
[----:B------:R-:W-:Y:S02]  /*01e0*/  USHF.L.U32 UR6, UR6, 0x1, URZ ;  /* 0x0000000106067899 */ /* 0x000fe4000800063f */
[----:B0-----:R-:W-:Y:S02]  /*01f0*/  ULEA UR8, UR8, UR4, 0x18 ;  /* 0x0000000408087291 */ /* 0x001fe4000f8ec03f */
[----:B------:R-:W-:-:S04]  /*0200*/  UIADD3 UR4, -UR5, 0x100000, URZ ;  /* 0x0010000005047890 */ /* 0x000fc8000fffe13f */
[----:B------:R-:W-:Y:S02]  /*0210*/  USHF.L.U32 UR5, UR4, 0xb, URZ ;  /* 0x0000000b04057899 */ /* 0x000fe4000800063f */
[----:B------:R-:W-:Y:S01]  /*0220*/  USHF.L.U32 UR4, UR4, 0x1, URZ ;  /* 0x0000000104047899 */ /* 0x000fe2000800063f */
[----:B------:R-:W0:Y:S11]  /*0230*/  FENCE.VIEW.ASYNC.S ;  /* 0x00000000000073c6 */ /* 0x000e360000000000 */
[----:B0-----:R0:W1:Y:S01]  /*0240*/  SYNCS.EXCH.64 URZ, [UR8], UR4 ;  /* 0x00000004083f75b2 */ /* 0x0010620008000100 */
[----:B------:R0:W2:Y:S01]  /*0250*/  SYNCS.EXCH.64 URZ, [UR8+0x38], UR6 ;  /* 0x00003806083f75b2 */ /* 0x0000a20008000100 */
[----:B------:R0:W3:Y:S01]  /*0260*/  SYNCS.EXCH.64 URZ, [UR8+0x8], UR4 ;  /* 0x00000804083f75b2 */ /* 0x0000e20008000100 */
[----:B------:R0:W4:Y:S01]  /*0270*/  SYNCS.EXCH.64 URZ, [UR8+0x40], UR6 ;  /* 0x00004006083f75b2 */ /* 0x0001220008000100 */
[----:B------:R0:W0:Y:S01]  /*0280*/  SYNCS.EXCH.64 URZ, [UR8+0x10], UR4 ;  /* 0x00001004083f75b2 */ /* 0x0000220008000100 */
        /* <DEDUP_REMOVED lines=9> */
[----:B------:R-:W-:Y:S01]  /*0320*/  NOP ;  /* 0x0000000000007918 */ /* 0x000fe20000000000 */
.L_x_2:
[----:B------:R-:W5:Y:S01]  /*0330*/  SHFL.IDX PT, R6, R0, RZ, 0x1f ;  /* 0x00001fff00067589 */ /* 0x000f6200000e0000 */
[----:B------:R-:W-:Y:S01]  /*0340*/  ELECT P0, URZ, PT ;  /* 0x00000000003f782f */ /* 0x000fe20003800000 */
[----:B------:R-:W-:Y:S01]  /*0350*/  NOP ;  /* 0x0000000000007918 */ /* 0x000fe20000000000 */
[----:B------:R-:W-:Y:S01]  /*0360*/  ELECT P1, URZ, PT ;  /* 0x00000000003f782f */ /* 0x000fe20003820000 */
[----:B------:R-:W1:Y:S01]  /*0370*/  SHFL.IDX PT, R3, R0, RZ, 0x1f ;  /* 0x00001fff00037589 */ /* 0x000e6200000e0000 */
[----:B0-----:R-:W-:Y:S01]  /*0380*/  UMOV UR4, 0x20 ;  /* 0x0000002000047882 */ /* 0x001fe20000000000 */
[----:B------:R-:W-:Y:S01]  /*0390*/  UMOV UR11, 0x80 ;  /* 0x00000080000b7882 */ /* 0x000fe20000000000 */
[----:B------:R-:W-:Y:S01]  /*03a0*/  NOP ;  /* 0x0000000000007918 */ /* 0x000fe20000000000 */
[C---:B------:R-:W-:Y:S01]  /*03b0*/  VIADD R33, R8.reuse, 0xffffffff ;  /* 0xffffffff08217836 */ /* 0x040fe20000000000 */
[----:B------:R-:W0:Y:S01]  /*03c0*/  SHFL.IDX PT, R5, R5, RZ, 0x1f ;  /* 0x00001fff05057589 */ /* 0x000e2200000e0000 */
[----:B------:R-:W-:Y:S01]  /*03d0*/  ULDC.64 UR36, c[0x0][0x208] ;  /* 0x0000820000247ab9 */ /* 0x000fe20000000a00 */
[----:B------:R-:W-:-:S02]  /*03e0*/  ISETP.NE.AND P2, PT, R8, RZ, PT ;  /* 0x000000ff0800720c */ /* 0x000fc40003f45270 */
[----:B------:R-:W-:Y:S02]  /*03f0*/  ISETP.GE.U32.AND P3, PT, R33, 0x2, PT ;  /* 0x000000022100780c */ /* 0x000fe40003f66070 */
[----:B-----5:R-:W-:Y:S02]  /*0400*/  ISETP.NE.OR P0, PT, R6, RZ, !P0 ;  /* 0x000000ff0600720c */ /* 0x020fe40004705670 */
[----:B-1----:R-:W-:Y:S02]  /*0410*/  ISETP.NE.OR P1, PT, R3, RZ, !P1 ;  /* 0x000000ff0300720c */ /* 0x002fe40004f25670 */
[----:B------:R-:W-:-:S04]  /*0420*/  SHF.R.S32.HI R3, RZ, 0x1f, R2 ;  /* 0x0000001fff037819 */ /* 0x000fc80000011402 */
[----:B------:R-:W-:-:S05]  /*0430*/  LEA.HI R3, R3, R2, RZ, 0x2 ;  /* 0x0000000203037211 */ /* 0x000fca00078f10ff */
[----:B------:R-:W-:Y:S01]  /*0440*/  VOTEU.ALL UP0, P0 ;  /* 0x00000000003f7886 */ /* 0x000fe20000000000 */
[----:B------:R-:W-:Y:S01]  /*0450*/  LOP3.LUT R3, R3, 0xfffffffc, RZ, 0xc0, !PT ;  /* 0xfffffffc03037812 */ /* 0x000fe200078ec0ff */
[----:B------:R-:W-:-:S03]  /*0460*/  VOTEU.ALL UP1, P1 ;  /* 0x00000000003f7886 */ /* 0x000fc60000820000 */
[----:B------:R-:W1:Y:S01]  /*0470*/  @!UP0 S2UR UR7, SR_CgaCtaId ;  /* 0x00000000000789c3 */ /* 0x000e620000008800 */
[----:B------:R-:W-:Y:S01]  /*0480*/  @!UP0 UMOV UR6, 0x400 ;  /* 0x0000040000068882 */ /* 0x000fe20000000000 */
[----:B------:R-:W-:-:S04]  /*0490*/  @!UP0 UIADD3 UR4, -UR4, 0x100000, URZ ;  /* 0x0010000004048890 */ /* 0x000fc8000fffe13f */
[----:B------:R-:W-:Y:S02]  /*04a0*/  @!UP0 USHF.L.U32 UR5, UR4, 0xb, URZ ;  /* 0x0000000b04058899 */ /* 0x000fe4000800063f */
[----:B------:R-:W-:Y:S01]  /*04b0*/  @!UP0 USHF.L.U32 UR4, UR4, 0x1, URZ ;  /* 0x0000000104048899 */ /* 0x000fe2000800063f */
[----:B------:R-:W-:Y:S01]  /*04c0*/  IMAD.IADD R0, R2, 0x1, -R3 ;  /* 0x0000000102007824 */ /* 0x000fe200078e0a03 */
[----:B------:R-:W-:Y:S01]  /*04d0*/  @!UP1 UMOV UR9, 0x400 ;  /* 0x0000040000099882 */ /* 0x000fe20000000000 */
[----:B------:R-:W-:Y:S01]  /*04e0*/  VOTEU.ALL UP2, P1 ;  /* 0x00000000003f7886 */ /* 0x000fe20000840000 */
[----:B------:R-:W-:Y:S01]  /*04f0*/  VOTEU.ALL UP3, P1 ;  /* 0x00000000003f7886 */ /* 0x000fe20000860000 */
[----:B------:R-:W-:Y:S01]  /*0500*/  VOTEU.ALL UP4, P1 ;  /* 0x00000000003f7886 */ /* 0x000fe20000880000 */
[----:B------:R-:W5:Y:S01]  /*0510*/  @!UP1 S2UR UR10, SR_CgaCtaId ;  /* 0x00000000000a99c3 */ /* 0x000f620000008800 */
[----:B------:R-:W-:Y:S01]  /*0520*/  VOTEU.ALL UP5, P1 ;  /* 0x00000000003f7886 */ /* 0x000fe200008a0000 */
[----:B------:R-:W-:-:S04]  /*0530*/  SHF.R.S32.HI R3, RZ, 0x1f, R4 ;  /* 0x0000001fff037819 */ /* 0x000fc80000011404 */
[----:B------:R-:W-:-:S04]  /*0540*/  LEA.HI R3, R3, R4, RZ, 0x7 ;  /* 0x0000000403037211 */ /* 0x000fc800078f38ff */
[----:B------:R-:W-:-:S05]  /*0550*/  LOP3.LUT R3, R3, 0xffffff80, RZ, 0xc0, !PT ;  /* 0xffffff8003037812 */ /* 0x000fca00078ec0ff */
[----:B------:R-:W-:Y:S01]  /*0560*/  IMAD.IADD R3, R4, 0x1, -R3 ;  /* 0x0000000104037824 */ /* 0x000fe200078e0a03 */
[----:B-1----:R-:W-:Y:S02]  /*0570*/  @!UP0 ULEA UR8, UR7, UR6, 0x18 ;  /* 0x0000000607088291 */ /* 0x002fe4000f8ec03f */
[----:B------:R-:W-:-:S04]  /*0580*/  @!UP1 UIADD3 UR6, -UR11, 0x100000, URZ ;  /* 0x001000000b069890 */ /* 0x000fc8000fffe13f */
[----:B------:R-:W-:Y:S02]  /*0590*/  @!UP1 USHF.L.U32 UR7, UR6, 0xb, URZ ;  /* 0x0000000b06079899 */ /* 0x000fe4000800063f */
[----:B------:R-:W-:Y:S01]  /*05a0*/  @!UP1 USHF.L.U32 UR6, UR6, 0x1, URZ ;  /* 0x0000000106069899 */ /* 0x000fe2000800063f */
[----:B------:R-:W-:Y:S01]  /*05b0*/  VOTEU.ALL UP0, P0 ;  /* 0x00000000003f7886 */ /* 0x000fe20000000000 */
[----:B-----5:R-:W-:Y:S01]  /*05c0*/  @!UP1 ULEA UR9, UR10, UR9, 0x18 ;  /* 0x000000090a099291 */ /* 0x020fe2000f8ec03f */
[----:B------:R-:W-:Y:S02]  /*05d0*/  VOTEU.ALL UP1, P0 ;  /* 0x00000000003f7886 */ /* 0x000fe40000020000 */
[----:B------:R-:W-:Y:S01]  /*05e0*/  ULDC.64 UR10, c[0x0][0x598] ;  /* 0x00016600000a7ab9 */ /* 0x000fe20000000a00 */
[----:B------:R-:W-:Y:S01]  /*05f0*/  ISETP.NE.AND P0, PT, R0, 0x3, PT ;  /* 0x000000030000780c */ /* 0x000fe20003f05270 */
[----:B------:R-:W1:Y:S02]  /*0600*/  FENCE.VIEW.ASYNC.S ;  /* 0x00000000000073c6 */ /* 0x000e640000000000 */
[----:B-1----:R1:W2:Y:S01]  /*0610*/  @!UP0 SYNCS.EXCH.64 URZ, [UR8+0xa0], UR4 ;  /* 0x0000a004083f85b2 */ /* 0x0022a20008000100 */
[----:B------:R-:W-:-:S02]  /*0620*/  ISETP.NE.U32.AND P1, PT, RZ, UR10, PT ;  /* 0x0000000aff007c0c */ /* 0x000fc4000bf25070 */
[----:B------:R-:W-:Y:S02]  /*0630*/  ISETP.EQ.OR P0, PT, R0, RZ, !P0 ;  /* 0x000000ff0000720c */ /* 0x000fe40004702670 */
[----:B------:R-:W-:Y:S02]  /*0640*/  ISETP.NE.AND.EX P1, PT, RZ, UR11, PT, P1 ;  /* 0x0000000bff007c0c */ /* 0x000fe4000bf25310 */
[----:B------:R-:W-:-:S04]  /*0650*/  ISETP.EQ.AND P0, PT, R8, RZ, P0 ;  /* 0x000000ff0800720c */ /* 0x000fc80000702270 */
[----:B------:R-:W-:-:S04]  /*0660*/  SEL R16, RZ, 0x1, !P0 ;  /* 0x00000001ff107807 */ /* 0x000fc80004000000 */
[----:B------:R-:W-:Y:S01]  /*0670*/  SEL R16, R16, 0x2, P3 ;  /* 0x0000000210107807 */ /* 0x000fe20001800000 */
[----:B------:R1:W2:Y:S01]  /*0680*/  @!UP1 SYNCS.EXCH.64 URZ, [UR8+0xa8], UR4 ;  /* 0x0000a804083f95b2 */ /* 0x0002a20008000100 */
[----:B------:R-:W-:Y:S01]  /*0690*/  NOP ;  /* 0x0000000000007918 */ /* 0x000fe20000000000 */
[----:B------:R1:W2:Y:S01]  /*06a0*/  @!UP2 SYNCS.EXCH.64 URZ, [UR9+0x80], UR6 ;  /* 0x00008006093fa5b2 */ /* 0x0002a20008000100 */
[----:B------:R1:W2:Y:S01]  /*06b0*/  @!UP3 SYNCS.EXCH.64 URZ, [UR9+0x88], UR6 ;  /* 0x00008806093fb5b2 */ /* 0x0002a20008000100 */
[----:B------:R1:W2:Y:S01]  /*06c0*/  @!UP4 SYNCS.EXCH.64 URZ, [UR9+0x90], UR6 ;  /* 0x00009006093fc5b2 */ /* 0x0002a20008000100 */
[----:B------:R1:W2:Y:S01]  /*06d0*/  @!UP5 SYNCS.EXCH.64 URZ, [UR9+0x98], UR6 ;  /* 0x00009806093fd5b2 */ /* 0x0002a20008000100 */
[----:B------:R-:W-:Y:S01]  /*06e0*/  NOP ;  /* 0x0000000000007918 */ /* 0x000fe20000000000 */
[----:B--234-:R-:W-:Y:S06]  /*06f0*/  BAR.SYNC.DEFER_BLOCKING 0x0 ;  /* 0x0000000000007b1d */ /* 0x01cfec0000010000 */
[----:B01----:R-:W-:Y:S05]  /*0700*/  @!P1 BRA `(.L_x_3) ;  /* 0x00000000001c9947 */ /* 0x003fea0003800000 */
[----:B------:R-:W0:Y:S02]  /*0710*/  LDC.64 R6, c[0x0][0x598] ;  /* 0x00016600ff067b82 */ /* 0x000e240000000a00 */
[----:B0-----:R-:W2:Y:S02]  /*0720*/  LDG.E.64 R6, desc[UR36][R6.64] ;  /* 0x0000002406067981 */ /* 0x001ea4000c1e1b00 */
[----:B--2---:R-:W-:-:S04]  /*0730*/  ISETP.NE.U32.AND P0, PT, R6, RZ, PT ;  /* 0x000000ff0600720c */ /* 0x004fc80003f05070 */
[----:B------:R-:W-:-:S13]  /*0740*/  ISETP.NE.AND.EX P0, PT, R7, RZ, PT, P0 ;  /* 0x000000ff0700720c */ /* 0x000fda0003f05300 */
[----:B------:R-:W-:Y:S05]  /*0750*/  @!P0 BRA `(.L_x_3) ;  /* 0x0000000000088947 */ /* 0x000fea0003800000 */
[----:B------:R1:W5:Y:S01]  /*0760*/  LD.E R153, desc[UR36][R6.64] ;  /* 0x0000002406997980 */ /* 0x000362000c101900 */
[----:B------:R-:W-:Y:S05]  /*0770*/  BRA `(.L_x_4) ;  /* 0x0000000000247947 */ /* 0x000fea0003800000 */
.L_x_3:
[----:B------:R-:W-:Y:S02]  /*0780*/  ULDC.64 UR4, c[0x0][0x588] ;  /* 0x0001620000047ab9 */ /* 0x000fe40000000a00 */
[----:B------:R-:W-:-:S04]  /*0790*/  ISETP.NE.U32.AND P0, PT, RZ, UR4, PT ;  /* 0x00000004ff007c0c */ /* 0x000fc8000bf05070 */
[----:B------:R-:W-:-:S13]  /*07a0*/  ISETP.NE.AND.EX P0, PT, RZ, UR5, PT, P0 ;  /* 0x00000005ff007c0c */ /* 0x000fda000bf05300 */
[----:B------:R-:W-:Y:S05]  /*07b0*/  @!P0 BRA `(.L_x_5) ;  /* 0x00000000000c8947 */ /* 0x000fea0003800000 */
[----:B------:R-:W0:Y:S02]  /*07c0*/  LDC.64 R6, c[0x0][0x588] ;  /* 0x00016200ff067b82 */ /* 0x000e240000000a00 */
[----:B0-----:R0:W5:Y:S01]  /*07d0*/  LDG.E R153, desc[UR36][R6.64] ;  /* 0x0000002406997981 */ /* 0x001162000c1e1900 */
[----:B------:R-:W-:Y:S05]  /*07e0*/  BRA `(.L_x_4) ;  /* 0x0000000000087947 */ /* 0x000fea0003800000 */
.L_x_5:
[----:B------:R-:W-:Y:S02]  /*07f0*/  ULDC UR4, c[0x0][0x580] ;  /* 0x0001600000047ab9 */ /* 0x000fe40000000800 */
[----:B------:R-:W-:-:S07]  /*0800*/  IMAD.U32 R153, RZ, RZ, UR4 ;  /* 0x00000004ff997e24 */ /* 0x000fce000f8e00ff */
.L_x_4:
[----:B------:R-:W-:Y:S02]  /*0810*/  ULDC.64 UR4, c[0x0][0x5a0] ;  /* 0x0001680000047ab9 */ /* 0x000fe40000000a00 */
[----:B------:R-:W-:-:S04]  /*0820*/  ISETP.NE.U32.AND P0, PT, RZ, UR4, PT ;  /* 0x00000004ff007c0c */ /* 0x000fc8000bf05070 */
[----:B------:R-:W-:-:S13]  /*0830*/  ISETP.NE.AND.EX P0, PT, RZ, UR5, PT, P0 ;  /* 0x00000005ff007c0c */ /* 0x000fda000bf05300 */
[----:B------:R-:W-:Y:S05]  /*0840*/  @!P0 BRA `(.L_x_6) ;  /* 0x00000000001c8947 */ /* 0x000fea0003800000 */
[----:B01----:R-:W0:Y:S02]  /*0850*/  LDC.64 R6, c[0x0][0x5a0] ;  /* 0x00016800ff067b82 */ /* 0x003e240000000a00 */
[----:B0-----:R-:W2:Y:S02]  /*0860*/  LDG.E.64 R6, desc[UR36][R6.64] ;  /* 0x0000002406067981 */ /* 0x001ea4000c1e1b00 */
[----:B--2---:R-:W-:-:S04]  /*0870*/  ISETP.NE.U32.AND P0, PT, R6, RZ, PT ;  /* 0x000000ff0600720c */ /* 0x004fc80003f05070 */
[----:B------:R-:W-:-:S13]  /*0880*/  ISETP.NE.AND.EX P0, PT, R7, RZ, PT, P0 ;  /* 0x000000ff0700720c */ /* 0x000fda0003f05300 */
[----:B------:R-:W-:Y:S05]  /*0890*/  @!P0 BRA `(.L_x_6) ;  /* 0x0000000000088947 */ /* 0x000fea0003800000 */
[----:B------:R3:W5:Y:S01]  /*08a0*/  LD.E R152, desc[UR36][R6.64] ;  /* 0x0000002406987980 */ /* 0x000762000c101900 */
[----:B------:R-:W-:Y:S05]  /*08b0*/  BRA `(.L_x_7) ;  /* 0x0000000000247947 */ /* 0x000fea0003800000 */
.L_x_6:
[----:B------:R-:W-:Y:S02]  /*08c0*/  ULDC.64 UR4, c[0x0][0x590] ;  /* 0x0001640000047ab9 */ /* 0x000fe40000000a00 */
[----:B------:R-:W-:-:S04]  /*08d0*/  ISETP.NE.U32.AND P0, PT, RZ, UR4, PT ;  /* 0x00000004ff007c0c */ /* 0x000fc8000bf05070 */
[----:B------:R-:W-:-:S13]  /*08e0*/  ISETP.NE.AND.EX P0, PT, RZ, UR5, PT, P0 ;  /* 0x00000005ff007c0c */ /* 0x000fda000bf05300 */
[----:B------:R-:W-:Y:S05]  /*08f0*/  @!P0 BRA `(.L_x_8) ;  /* 0x00000000000c8947 */ /* 0x000fea0003800000 */
[----:B01----:R-:W0:Y:S02]  /*0900*/  LDC.64 R6, c[0x0][0x590] ;  /* 0x00016400ff067b82 */ /* 0x003e240000000a00 */
[----:B0-----:R2:W5:Y:S01]  /*0910*/  LDG.E R152, desc[UR36][R6.64] ;  /* 0x0000002406987981 */ /* 0x001562000c1e1900 */
[----:B------:R-:W-:Y:S05]  /*0920*/  BRA `(.L_x_7) ;  /* 0x0000000000087947 */ /* 0x000fea0003800000 */
.L_x_8:
[----:B------:R-:W-:Y:S02]  /*0930*/  ULDC UR4, c[0x0][0x584] ;  /* 0x0001610000047ab9 */ /* 0x000fe40000000800 */
[----:B------:R-:W-:-:S07]  /*0940*/  IMAD.U32 R152, RZ, RZ, UR4 ;  /* 0x00000004ff987e24 */ /* 0x000fce000f8e00ff */
.L_x_7:
[----:B------:R-:W4:Y:S01]  /*0950*/  LDC R2, c[0x0][0x65c] ;  /* 0x00019700ff027b82 */ /* 0x000f220000000800 */
[----:B------:R-:W4:Y:S01]  /*0960*/  S2R R14, SR_CTAID.Y ;  /* 0x00000000000e7919 */ /* 0x000f220000002600 */
[----:B------:R-:W-:Y:S01]  /*0970*/  ULDC UR6, c[0x0][0x28c] ;  /* 0x0000a30000067ab9 */ /* 0x000fe20000000800 */
[----:B------:R-:W-:Y:S01]  /*0980*/  ISETP.NE.AND P0, PT, R8, 0x2, PT ;  /* 0x000000020800780c */ /* 0x000fe20003f05270 */
[----:B------:R-:W-:Y:S01]  /*0990*/  UIADD3 UR6, UR6, 0x1f, URZ ;  /* 0x0000001f06067890 */ /* 0x000fe2000fffe03f */
[----:B0123--:R-:W0:Y:S01]  /*09a0*/  S2R R6, SR_CTAID.X ;  /* 0x0000000000067919 */ /* 0x00fe220000002500 */
[----:B------:R-:W-:Y:S01]  /*09b0*/  IMAD.MOV.U32 R7, RZ, RZ, RZ ;  /* 0x000000ffff077224 */ /* 0x000fe200078e00ff */
[----:B------:R-:W-:Y:S01]  /*09c0*/  UMOV UR39, URZ ;  /* 0x0000003f00277c82 */ /* 0x000fe20008000000 */
[----:B------:R-:W-:Y:S01]  /*09d0*/  USHF.R.S32.HI UR7, URZ, 0x1f, UR6 ;  /* 0x0000001f3f077899 */ /* 0x000fe20008011406 */
[----:B------:R-:W-:Y:S01]  /*09e0*/  UMOV UR38, URZ ;  /* 0x0000003f00267c82 */ /* 0x000fe20008000000 */
[----:B------:R-:W-:-:S02]  /*09f0*/  ULDC.64 UR8, c[0x0][0x650] ;  /* 0x0001940000087ab9 */ /* 0x000fc40000000a00 */
[----:B------:R-:W-:-:S04]  /*0a00*/  ULEA.HI UR7, UR7, UR6, URZ, 0x5 ;  /* 0x0000000607077291 */ /* 0x000fc8000f8f283f */
[----:B------:R-:W-:Y:S01]  /*0a10*/  USHF.R.S32.HI UR40, URZ, 0x5, UR7 ;  /* 0x000000053f287899 */ /* 0x000fe20008011407 */
[----:B----4-:R-:W-:-:S13]  /*0a20*/  ISETP.NE.AND P1, PT, R2, 0x1, PT ;  /* 0x000000010200780c */ /* 0x010fda0003f25270 */
[----:B------:R-:W0:Y:S01]  /*0a30*/  @P1 LDC R19, c[0x0][0x10] ;  /* 0x00000400ff131b82 */ /* 0x000e220000000800 */
[----:B------:R-:W-:Y:S02]  /*0a40*/  @P1 IMAD.MOV.U32 R8, RZ, RZ, R14 ;  /* 0x000000ffff081224 */ /* 0x000fe400078e000e */
[----:B------:R-:W-:Y:S02]  /*0a50*/  @P1 IMAD.MOV.U32 R9, RZ, RZ, RZ ;  /* 0x000000ffff091224 */ /* 0x000fe400078e00ff */
[----:B------:R-:W-:-:S03]  /*0a60*/  @P1 IMAD.MOV.U32 R17, RZ, RZ, RZ ;  /* 0x000000ffff111224 */ /* 0x000fc600078e00ff */
[----:B------:R-:W1:Y:S01]  /*0a70*/  @!P1 LDC R11, c[0x0][0xc] ;  /* 0x00000300ff0b9b82 */ /* 0x000e620000000800 */
[----:B------:R-:W-:Y:S01]  /*0a80*/  ULDC UR4, c[0x0][0xc] ;  /* 0x0000030000047ab9 */ /* 0x000fe20000000800 */
[----:B------:R-:W-:Y:S02]  /*0a90*/  ULDC UR5, c[0x0][0x10] ;  /* 0x0000040000057ab9 */ /* 0x000fe40000000800 */
[----:B------:R-:W-:-:S04]  /*0aa0*/  UIMAD.WIDE.U32 UR4, UR4, UR5, URZ ;  /* 0x00000005040472a5 */ /* 0x000fc8000f8e003f */
[----:B------:R-:W2:Y:S01]  /*0ab0*/  LDC R2, c[0x0][0x14] ;  /* 0x00000500ff027b82 */ /* 0x000ea20000000800 */
[----:B0-----:R-:W-:-:S04]  /*0ac0*/  @P1 IMAD.WIDE.U32 R18, R6, R19, R8 ;  /* 0x0000001306121225 */ /* 0x001fc800078e0008 */
[----:B------:R-:W-:Y:S02]  /*0ad0*/  @P1 IMAD.IADD R17, R19, 0x1, R17 ;  /* 0x0000000113111824 */ /* 0x000fe400078e0211 */
[----:B-1----:R-:W-:-:S04]  /*0ae0*/  @!P1 IMAD.WIDE.U32 R8, R11, R14, R6 ;  /* 0x0000000e0b089225 */ /* 0x002fc800078e0006 */
[----:B------:R-:W-:Y:S02]  /*0af0*/  @!P1 IMAD.MOV.U32 R18, RZ, RZ, R8 ;  /* 0x000000ffff129224 */ /* 0x000fe400078e0008 */
[----:B------:R-:W-:Y:S02]  /*0b00*/  @!P1 IMAD.MOV.U32 R17, RZ, RZ, R9 ;  /* 0x000000ffff119224 */ /* 0x000fe400078e0009 */
[----:B--2---:R-:W-:-:S04]  /*0b10*/  IMAD.WIDE.U32 R12, R2, UR4, RZ ;  /* 0x00000004020c7c25 */ /* 0x004fc8000f8e00ff */
[----:B------:R-:W-:Y:S01]  /*0b20*/  IMAD R23, R2, UR5, RZ ;  /* 0x0000000502177c24 */ /* 0x000fe2000f8e02ff */
[----:B------:R0:W-:Y:S03]  /*0b30*/  STL.64 [R1], R12 ;  /* 0x0000000c01007387 */ /* 0x0001e60000100a00 */
[----:B------:R-:W-:Y:S01]  /*0b40*/  IMAD.IADD R23, R13, 0x1, R23 ;  /* 0x000000010d177824 */ /* 0x000fe200078e0217 */
[----:B------:R-:W-:Y:S06]  /*0b50*/  @P0 BRA `(.L_x_9) ;  /* 0x0000000000280947 */ /* 0x000fec0003800000 */
[----:B------:R-:W-:Y:S01]  /*0b60*/  UIMAD.WIDE.U32 UR4, UR40, 0x24924925, URZ ;  /* 0x24924925280478a5 */ /* 0x000fe2000f8e003f */
[----:B------:R-:W-:Y:S01]  /*0b70*/  IADD3 R18, P0, R18, R12, RZ ;  /* 0x0000000c12127210 */ /* 0x000fe20007f1e0ff */
[----:B------:R-:W-:Y:S02]  /*0b80*/  UISETP.GE.U32.AND UP0, UPT, UR40, 0x7, UPT ;  /* 0x000000072800788c */ /* 0x000fe4000bf06070 */
[----:B------:R-:W-:Y:S02]  /*0b90*/  UIADD3 UR4, -UR5, UR40, URZ ;  /* 0x0000002805047290 */ /* 0x000fe4000fffe13f */
[----:B------:R-:W-:Y:S01]  /*0ba0*/  IMAD.X R17, R23, 0x1, R17, P0 ;  /* 0x0000000117117824 */ /* 0x000fe200000e0611 */
[----:B------:R-:W-:Y:S01]  /*0bb0*/  UMOV UR38, URZ ;  /* 0x0000003f00267c82 */ /* 0x000fe20008000000 */
[----:B------:R-:W-:-:S04]  /*0bc0*/  ULEA.HI UR4, UR4, UR5, URZ, 0x1f ;  /* 0x0000000504047291 */ /* 0x000fc8000f8ff83f */
[----:B------:R-:W-:-:S04]  /*0bd0*/  USHF.R.U32.HI UR4, URZ, 0x2, UR4 ;  /* 0x000000023f047899 */ /* 0x000fc80008011604 */
[----:B------:R-:W-:Y:S02]  /*0be0*/  @UP0 ULOP3.LUT UR38, UR4, 0x1, URZ, 0xc0, !UPT ;  /* 0x0000000104260892 */ /* 0x000fe4000f8ec03f */
[----:B------:R-:W-:-:S12]  /*0bf0*/  UIMAD UR39, UR4, -0x7, UR40 ;  /* 0xfffffff9042778a4 */ /* 0x000fd8000f8e0228 */
.L_x_9:
[----:B------:R-:W-:Y:S01]  /*0c00*/  ISETP.GE.U32.AND P0, PT, R18, UR8, PT ;  /* 0x0000000812007c0c */ /* 0x000fe2000bf06070 */
[----:B------:R-:W-:Y:S01]  /*0c10*/  IMAD.MOV.U32 R19, RZ, RZ, -0x1 ;  /* 0xffffffffff137424 */ /* 0x000fe200078e00ff */
[----:B------:R-:W-:Y:S01]  /*0c20*/  PRMT R8, RZ, 0x7610, R8 ;  /* 0x00007610ff087816 */ /* 0x000fe20000000008 */
[----:B------:R-:W-:Y:S01]  /*0c30*/  IMAD.MOV.U32 R22, RZ, RZ, -0x1 ;  /* 0xffffffffff167424 */ /* 0x000fe200078e00ff */
[----:B------:R-:W-:Y:S01]  /*0c40*/  ISETP.GE.U32.AND.EX P0, PT, R17, UR9, PT, P0 ;  /* 0x0000000911007c0c */ /* 0x000fe2000bf06100 */
[----:B------:R-:W-:-:S12]  /*0c50*/  IMAD.MOV.U32 R2, RZ, RZ, -0x1 ;  /* 0xffffffffff027424 */ /* 0x000fd800078e00ff */
[----:B------:R-:W-:Y:S05]  /*0c60*/  @P0 BRA `(.L_x_10) ;  /* 0x00000004005c0947 */ /* 0x000fea0003800000 */
[----:B------:R-:W1:Y:S01]  /*0c70*/  LDC.64 R20, c[0x0][0x628] ;  /* 0x00018a00ff147b82 */ /* 0x000e620000000a00 */
[----:B------:R-:W-:Y:S02]  /*0c80*/  IMAD.MOV.U32 R8, RZ, RZ, R18 ;  /* 0x000000ffff087224 */ /* 0x000fe400078e0012 */
[----:B------:R-:W-:-:S05]  /*0c90*/  IMAD.MOV.U32 R9, RZ, RZ, R17 ;  /* 0x000000ffff097224 */ /* 0x000fca00078e0011 */
[----:B------:R-:W2:Y:S08]  /*0ca0*/  LDC R2, c[0x0][0x630] ;  /* 0x00018c00ff027b82 */ /* 0x000eb00000000800 */
[----:B------:R-:W3:Y:S01]  /*0cb0*/  LDC.64 R24, c[0x0][0x620] ;  /* 0x00018800ff187b82 */ /* 0x000ee20000000a00 */
[----:B-1----:R-:W-:-:S04]  /*0cc0*/  ISETP.NE.U32.AND P0, PT, R20, RZ, PT ;  /* 0x000000ff1400720c */ /* 0x002fc80003f05070 */
[----:B------:R-:W-:-:S13]  /*0cd0*/  ISETP.NE.AND.EX P0, PT, R21, RZ, PT, P0 ;  /* 0x000000ff1500720c */ /* 0x000fda0003f05300 */
[----:B--23--:R-:W-:Y:S05]  /*0ce0*/  @!P0 BRA `(.L_x_11) ;  /* 0x0000000000288947 */ /* 0x00cfea0003800000 */
[----:B0-----:R-:W0:Y:S02]  /*0cf0*/  LDC R13, c[0x0][0x634] ;  /* 0x00018d00ff0d7b82 */ /* 0x001e240000000800 */
[----:B0-----:R-:W-:-:S05]  /*0d00*/  IADD3 R13, P0, R18, R13, RZ ;  /* 0x0000000d120d7210 */ /* 0x001fca0007f1e0ff */
[----:B------:R-:W-:-:S04]  /*0d10*/  IMAD.X R15, RZ, RZ, R17, P0 ;  /* 0x000000ffff0f7224 */ /* 0x000fc800000e0611 */
[----:B------:R-:W-:-:S04]  /*0d20*/  IMAD.WIDE.U32 R8, R15, R20, RZ ;  /* 0x000000140f087225 */ /* 0x000fc800078e00ff */
[----:B------:R-:W-:-:S04]  /*0d30*/  IMAD.WIDE.U32 R10, P0, R13, R21, R8 ;  /* 0x000000150d0a7225 */ /* 0x000fc80007800008 */
[----:B------:R-:W-:-:S04]  /*0d40*/  IMAD.WIDE.U32 R8, R13, R20, RZ ;  /* 0x000000140d087225 */ /* 0x000fc800078e00ff */
[----:B------:R-:W-:Y:S01]  /*0d50*/  IMAD.X R13, RZ, RZ, RZ, P0 ;  /* 0x000000ffff0d7224 */ /* 0x000fe200000e06ff */
[----:B------:R-:W-:Y:S01]  /*0d60*/  IADD3 RZ, P0, R9, R10, RZ ;  /* 0x0000000a09ff7210 */ /* 0x000fe20007f1e0ff */
[----:B------:R-:W-:-:S04]  /*0d70*/  IMAD.MOV.U32 R12, RZ, RZ, R11 ;  /* 0x000000ffff0c7224 */ /* 0x000fc800078e000b */
[----:B------:R-:W-:-:S08]  /*0d80*/  IMAD.WIDE.U32.X R8, R15, R21, R12, P0 ;  /* 0x000000150f087225 */ /* 0x000fd000000e040c */
.L_x_11:
[-CC-:B------:R-:W-:Y:S01]  /*0d90*/  SHF.R.U64 R31, R8, R2.reuse, R9.reuse ;  /* 0x00000002081f7219 */ /* 0x180fe20000001209 */
[----:B0-----:R-:W0:Y:S01]  /*0da0*/  LDC R12, c[0x0][0x618] ;  /* 0x00018600ff0c7b82 */ /* 0x001e220000000800 */
[----:B------:R-:W-:Y:S01]  /*0db0*/  SHF.R.U32.HI R7, RZ, R2, R9 ;  /* 0x00000002ff077219 */ /* 0x000fe20000011609 */
[----:B------:R-:W-:Y:S01]  /*0dc0*/  ULDC UR4, c[0x0][0x150] ;  /* 0x0000540000047ab9 */ /* 0x000fe20000000800 */
[----:B------:R-:W-:Y:S01]  /*0dd0*/  IADD3 R11, P0, RZ, -R31, RZ ;  /* 0x8000001fff0b7210 */ /* 0x000fe20007f1e0ff */
[----:B------:R-:W-:Y:S01]  /*0de0*/  IMAD.MOV.U32 R19, RZ, RZ, R17 ;  /* 0x000000ffff137224 */ /* 0x000fe200078e0011 */
[----:B------:R-:W-:-:S03]  /*0df0*/  I2FP.F32.U32 R2, R6 ;  /* 0x0000000600027245 */ /* 0x000fc60000201000 */
[----:B------:R-:W1:Y:S01]  /*0e00*/  LDC.64 R26, c[0x0][0x640] ;  /* 0x00019000ff1a7b82 */ /* 0x000e620000000a00 */
[----:B------:R-:W-:Y:S02]  /*0e10*/  IMAD.X R13, RZ, RZ, ~R7, P0 ;  /* 0x000000ffff0d7224 */ /* 0x000fe400000e0e07 */
[----:B------:R-:W-:Y:S01]  /*0e20*/  FMUL R2, R2, UR4 ;  /* 0x0000000402027c20 */ /* 0x000fe20008400000 */
[----:B------:R-:W-:Y:S01]  /*0e30*/  IMAD.WIDE.U32 R8, R11, R24, R18 ;  /* 0x000000180b087225 */ /* 0x000fe200078e0012 */
[----:B------:R-:W-:-:S03]  /*0e40*/  ULDC UR4, c[0x0][0x154] ;  /* 0x0000550000047ab9 */ /* 0x000fc60000000800 */
[----:B------:R-:W-:Y:S01]  /*0e50*/  IMAD R10, R13, R24, RZ ;  /* 0x000000180d0a7224 */ /* 0x000fe200078e02ff */
[----:B------:R-:W2:Y:S01]  /*0e60*/  LDC R7, c[0x0][0x144] ;  /* 0x00005100ff077b82 */ /* 0x000ea20000000800 */
[----:B------:R-:W3:Y:S02]  /*0e70*/  F2I.U32.TRUNC.NTZ R2, R2 ;  /* 0x0000000200027305 */ /* 0x000ee4000020f000 */
[----:B------:R-:W-:-:S04]  /*0e80*/  IMAD R11, R11, R25, R10 ;  /* 0x000000190b0b7224 */ /* 0x000fc800078e020a */
[----:B------:R-:W-:Y:S01]  /*0e90*/  IMAD.IADD R9, R9, 0x1, R11 ;  /* 0x0000000109097824 */ /* 0x000fe200078e020b */
[----:B------:R-:W4:Y:S01]  /*0ea0*/  LDC R22, c[0x0][0x608] ;  /* 0x00018200ff167b82 */ /* 0x000f220000000800 */
[----:B------:R-:W-:-:S03]  /*0eb0*/  IMAD.MOV.U32 R11, RZ, RZ, -0x1 ;  /* 0xffffffffff0b7424 */ /* 0x000fc600078e00ff */
[--C-:B0-----:R-:W-:Y:S02]  /*0ec0*/  SHF.R.U64 R20, R8, R12, R9.reuse ;  /* 0x0000000c08147219 */ /* 0x101fe40000001209 */
[----:B------:R-:W-:Y:S02]  /*0ed0*/  I2FP.F32.U32 R8, R14 ;  /* 0x0000000e00087245 */ /* 0x000fe40000201000 */
[----:B------:R-:W0:Y:S01]  /*0ee0*/  LDC R24, c[0x0][0x658] ;  /* 0x00019600ff187b82 */ /* 0x000e220000000800 */
[----:B-1----:R-:W-:Y:S01]  /*0ef0*/  ISETP.NE.U32.AND P0, PT, R26, RZ, PT ;  /* 0x000000ff1a00720c */ /* 0x002fe20003f05070 */
[----:B---3--:R-:W-:Y:S02]  /*0f00*/  IMAD.MOV R10, RZ, RZ, -R2 ;  /* 0x000000ffff0a7224 */ /* 0x008fe400078e0a02 */
[----:B------:R-:W-:Y:S01]  /*0f10*/  FMUL R8, R8, UR4 ;  /* 0x0000000408087c20 */ /* 0x000fe20008400000 */
[----:B------:R-:W-:Y:S02]  /*0f20*/  SHF.R.U32.HI R9, RZ, R12, R9 ;  /* 0x0000000cff097219 */ /* 0x000fe40000011609 */
[----:B------:R-:W-:Y:S01]  /*0f30*/  ISETP.NE.AND.EX P0, PT, R27, RZ, PT, P0 ;  /* 0x000000ff1b00720c */ /* 0x000fe20003f05300 */
[----:B------:R1:W3:Y:S01]  /*0f40*/  F2I.U32.TRUNC.NTZ R15, R8 ;  /* 0x00000008000f7305 */ /* 0x0002e2000020f000 */
[----:B------:R-:W1:Y:S01]  /*0f50*/  LDC R19, c[0x0][0x148] ;  /* 0x00005200ff137b82 */ /* 0x000e620000000800 */
[----:B--2---:R-:W-:-:S07]  /*0f60*/  IMAD R2, R7, R10, R6 ;  /* 0x0000000a07027224 */ /* 0x004fce00078e0206 */
[----:B------:R-:W2:Y:S01]  /*0f70*/  LDC R25, c[0x0][0x600] ;  /* 0x00018000ff197b82 */ /* 0x000ea20000000800 */
[-CC-:B----4-:R-:W-:Y:S02]  /*0f80*/  SHF.R.U64 R32, R20, R22.reuse, R9.reuse ;  /* 0x0000001614207219 */ /* 0x190fe40000001209 */
[----:B------:R-:W-:Y:S01]  /*0f90*/  SHF.R.U32.HI R7, RZ, R22, R9 ;  /* 0x00000016ff077219 */ /* 0x000fe20000011609 */
[----:B------:R-:W-:-:S04]  /*0fa0*/  IMAD.MOV.U32 R9, RZ, RZ, 0x1 ;  /* 0x00000001ff097424 */ /* 0x000fc800078e00ff */
[----:B------:R-:W4:Y:S01]  /*0fb0*/  LDC R28, c[0x0][0x648] ;  /* 0x00019200ff1c7b82 */ /* 0x000f220000000800 */
[-C--:B0-----:R-:W-:Y:S02]  /*0fc0*/  SHF.L.U32 R6, R11, R24.reuse, RZ ;  /* 0x000000180b067219 */ /* 0x081fe400000006ff */
[--C-:B------:R-:W-:Y:S02]  /*0fd0*/  SHF.R.U64 R22, R32, R24, R7.reuse ;  /* 0x0000001820167219 */ /* 0x100fe40000001207 */
[----:B------:R-:W-:Y:S02]  /*0fe0*/  LOP3.LUT R13, RZ, R6, RZ, 0x33, !PT ;  /* 0x00000006ff0d7212 */ /* 0x000fe400078e33ff */
[-C--:B------:R-:W-:Y:S01]  /*0ff0*/  SHF.R.U32.HI R7, RZ, R24.reuse, R7 ;  /* 0x00000018ff077219 */ /* 0x080fe20000011607 */
[----:B------:R-:W0:Y:S01]  /*1000*/  LDC R29, c[0x0][0x638] ;  /* 0x00018e00ff1d7b82 */ /* 0x000e220000000800 */
[----:B------:R-:W-:Y:S01]  /*1010*/  SHF.L.U32 R12, R9, R24, RZ ;  /* 0x00000018090c7219 */ /* 0x000fe200000006ff */
[----:B------:R-:W-:-:S06]  /*1020*/  IMAD.MOV.U32 R6, RZ, RZ, R22 ;  /* 0x000000ffff067224 */ /* 0x000fcc00078e0016 */
[----:B------:R-:W0:Y:S01]  /*1030*/  LDC R30, c[0x0][0x610] ;  /* 0x00018400ff1e7b82 */ /* 0x000e220000000800 */
[----:B-1-3--:R-:W-:Y:S05]  /*1040*/  @!P0 BRA `(.L_x_12) ;  /* 0x0000000000288947 */ /* 0x00afea0003800000 */
[----:B------:R-:W1:Y:S02]  /*1050*/  LDC R11, c[0x0][0x64c] ;  /* 0x00019300ff0b7b82 */ /* 0x000e640000000800 */
[----:B-1----:R-:W-:-:S05]  /*1060*/  IADD3 R11, P0, R22, R11, RZ ;  /* 0x0000000b160b7210 */ /* 0x002fca0007f1e0ff */
        /* <DEDUP_REMOVED lines=8> */
.L_x_12:
[----:B----4-:R-:W-:Y:S01]  /*10f0*/  SHF.R.U64 R6, R6, R28, R7 ;  /* 0x0000001c06067219 */ /* 0x010fe20000001207 */
[----:B--2---:R-:W-:Y:S01]  /*1100*/  VIADD R7, R25, 0xffffffff ;  /* 0xffffffff19077836 */ /* 0x004fe20000000000 */
[----:B------:R-:W-:Y:S01]  /*1110*/  LOP3.LUT R13, R32, R13, RZ, 0xc0, !PT ;  /* 0x0000000d200d7212 */ /* 0x000fe200078ec0ff */
[----:B------:R-:W-:Y:S02]  /*1120*/  IMAD.MOV R15, RZ, RZ, -R15 ;  /* 0x000000ffff0f7224 */ /* 0x000fe400078e0a0f */
[----:B------:R-:W-:Y:S01]  /*1130*/  IMAD.MOV R8, RZ, RZ, -R6 ;  /* 0x000000ffff087224 */ /* 0x000fe200078e0a06 */
[----:B------:R-:W-:Y:S01]  /*1140*/  LOP3.LUT R7, R20, R7, RZ, 0xc0, !PT ;  /* 0x0000000714077212 */ /* 0x000fe200078ec0ff */
[----:B------:R-:W-:Y:S02]  /*1150*/  IMAD R13, R12, R6, R13 ;  /* 0x000000060c0d7224 */ /* 0x000fe400078e020d */
[----:B------:R-:W-:Y:S02]  /*1160*/  @P1 IMAD R2, R19, R15, R14 ;  /* 0x0000000f13021224 */ /* 0x000fe400078e020e */
[----:B0-----:R-:W-:-:S02]  /*1170*/  IMAD R6, R8, R29, R22 ;  /* 0x0000001d08067224 */ /* 0x001fc400078e0216 */
[----:B------:R-:W-:Y:S02]  /*1180*/  IMAD R2, R13, R30, R2 ;  /* 0x0000001e0d027224 */ /* 0x000fe400078e0202 */
[----:B------:R-:W-:Y:S02]  /*1190*/  IMAD R19, R6, R25, R7 ;  /* 0x0000001906137224 */ /* 0x000fe400078e0207 */
[----:B------:R-:W-:-:S03]  /*11a0*/  IMAD.MOV.U32 R8, RZ, RZ, 0x1 ;  /* 0x00000001ff087424 */ /* 0x000fc600078e00ff */
[----:B------:R-:W-:Y:S02]  /*11b0*/  SEL R22, R19, R2, !P1 ;  /* 0x0000000213167207 */ /* 0x000fe40004800000 */
[----:B------:R-:W-:Y:S01]  /*11c0*/  SEL R19, R2, R19, !P1 ;  /* 0x0000001302137207 */ /* 0x000fe20004800000 */
[----:B------:R-:W-:-:S07]  /*11d0*/  IMAD.MOV.U32 R2, RZ, RZ, R31 ;  /* 0x000000ffff027224 */ /* 0x000fce00078e001f */
.L_x_10:
[----:B------:R-:W-:Y:S05]  /*11e0*/  @!P2 BRA `(.L_x_13) ;  /* 0x000000740068a947 */ /* 0x000fea0003800000 */
[----:B------:R-:W-:-:S13]  /*11f0*/  ISETP.GT.U32.AND P0, PT, R33, 0x1, PT ;  /* 0x000000012100780c */ /* 0x000fda0003f04070 */
[----:B------:R-:W-:Y:S05]  /*1200*/  @P0 EXIT ;  /* 0x000000000000094d */ /* 0x000fea0003800000 */
.L_x_14:
[----:B------:R-:W-:-:S08]  /*1210*/  NOP ;  /* 0x0000000000007918 */ /* 0x000fd00000000000 */
[----:B------:R-:W1:Y:S02]  /*1220*/  USETMAXREG.TRY_ALLOC.CTAPOOL UP0, 0xe8 ;  /* 0x000000e8000079c8 */ /* 0x000e640008000600 */
[----:B-1----:R-:W-:-:S13]  /*1230*/  PLOP3.LUT P0, PT, PT, PT, UP0, 0x80, 0x0 ;  /* 0x000000000000781c */ /* 0x002fda0003f0f008 */
[----:B------:R-:W-:Y:S05]  /*1240*/  @!P0 BRA `(.L_x_14) ;  /* 0xfffffffc00f08947 */ /* 0x000fea000383ffff */
[----:B------:R-:W-:-:S13]  /*1250*/  LOP3.LUT P0, RZ, R8, 0xff, RZ, 0xc0, !PT ;  /* 0x000000ff08ff7812 */ /* 0x000fda000780c0ff */
[----:B------:R-:W-:Y:S05]  /*1260*/  @!P0 EXIT ;  /* 0x000000000000894d */ /* 0x000fea0003800000 */
[----:B------:R-:W1:Y:S01]  /*1270*/  S2UR UR4, SR_CgaCtaId ;  /* 0x00000000000479c3 */ /* 0x000e620000008800 */
[----:B------:R-:W-:Y:S01]  /*1280*/  VIADD R6, R5, 0xffffffff ;  /* 0xffffffff05067836 */ /* 0x000fe20000000000 */
[----:B------:R-:W-:Y:S01]  /*1290*/  SHF.R.S32.HI R0, RZ, 0x1f, R3 ;  /* 0x0000001fff007819 */ /* 0x000fe20000011403 */
[----:B------:R-:W-:Y:S01]  /*12a0*/  UMOV UR41, 0x400 ;  /* 0x0000040000297882 */ /* 0x000fe20000000000 */
[----:B------:R-:W-:Y:S02]  /*12b0*/  UISETP.LT.AND UP0, UPT, UR40, 0x1, UPT ;  /* 0x000000012800788c */ /* 0x000fe4000bf01270 */
[----:B------:R-:W-:Y:S01]  /*12c0*/  R2UR UR42, R6 ;  /* 0x00000000062a72ca */ /* 0x000fe200000e0000 */
[----:B------:R-:W-:Y:S01]  /*12d0*/  ULDC UR5, c[0x0][0x284] ;  /* 0x0000a10000057ab9 */ /* 0x000fe20000000800 */
[CC--:B------:R-:W-:Y:S01]  /*12e0*/  LEA.HI R4, R0.reuse, R3.reuse, RZ, 0x2 ;  /* 0x0000000300047211 */ /* 0x0c0fe200078f10ff */
[----:B------:R-:W-:Y:S01]  /*12f0*/  USEL UR43, UR40, 0x1, UP0 ;  /* 0x00000001282b7887 */ /* 0x000fe20008000000 */
[----:B------:R-:W-:Y:S01]  /*1300*/  LEA.HI R0, R0, R3, RZ, 0x5 ;  /* 0x0000000300007211 */ /* 0x000fe200078f28ff */
[----:B------:R-:W-:Y:S01]  /*1310*/  USHF.L.U32 UR44, UR40, 0x1, URZ ;  /* 0x00000001282c7899 */ /* 0x000fe2000800063f */
[--C-:B------:R-:W-:Y:S01]  /*1320*/  SHF.R.S32.HI R154, RZ, 0x2, R4.reuse ;  /* 0x00000002ff9a7819 */ /* 0x100fe20000011404 */
[----:B------:R-:W-:Y:S01]  /*1330*/  UIADD3 UR43, -UR43, UR40, URZ ;  /* 0x000000282b2b7290 */ /* 0x000fe2000fffe13f */
[----:B------:R-:W-:-:S02]  /*1340*/  SHF.R.S32.HI R5, RZ, 0x1f, R4 ;  /* 0x0000001fff057819 */ /* 0x000fc40000011404 */
[----:B------:R-:W-:Y:S02]  /*1350*/  LOP3.LUT R156, R4, 0xfffffffc, RZ, 0xc0, !PT ;  /* 0xfffffffc049c7812 */ /* 0x000fe400078ec0ff */
[----:B------:R-:W-:Y:S01]  /*1360*/  LEA.HI R5, R5, R154, RZ, 0x3 ;  /* 0x0000009a05057211 */ /* 0x000fe200078f18ff */
[----:B------:R-:W-:Y:S01]  /*1370*/  USHF.L.U32 UR42, UR42, 0x3, URZ ;  /* 0x000000032a2a7899 */ /* 0x000fe2000800063f */
[----:B------:R-:W-:Y:S01]  /*1380*/  ISETP.NE.AND P0, PT, R6, RZ, PT ;  /* 0x000000ff0600720c */ /* 0x000fe20003f05270 */
[----:B------:R-:W-:Y:S01]  /*1390*/  IMAD.IADD R156, R3, 0x1, -R156 ;  /* 0x00000001039c7824 */ /* 0x000fe200078e0a9c */
[----:B------:R-:W-:Y:S01]  /*13a0*/  LOP3.LUT R5, R5, 0xfffffff8, RZ, 0xc0, !PT ;  /* 0xfffffff805057812 */ /* 0x000fe200078ec0ff */
[----:B-1----:R-:W-:Y:S02]  /*13b0*/  ULEA UR41, UR4, UR41, 0x18 ;  /* 0x0000002904297291 */ /* 0x002fe4000f8ec03f */
[----:B------:R-:W-:Y:S01]  /*13c0*/  IMAD.U32 R158, RZ, RZ, UR42 ;  /* 0x0000002aff9e7e24 */ /* 0x000fe2000f8e00ff */
[----:B------:R-:W-:Y:S01]  /*13d0*/  SEL R163, RZ, 0x1, P0 ;  /* 0x00000001ffa37807 */ /* 0x000fe20000000000 */
[----:B------:R-:W-:Y:S01]  /*13e0*/  IMAD.IADD R154, R154, 0x1, -R5 ;  /* 0x000000019a9a7824 */ /* 0x000fe200078e0a05 */
[----:B------:R-:W-:Y:S01]  /*13f0*/  UIADD3 UR45, UR41, 0x80, URZ ;  /* 0x00000080292d7890 */ /* 0x000fe2000fffe03f */
[----:B------:R-:W-:-:S02]  /*1400*/  SHF.R.S32.HI R5, RZ, 0x5, R0 ;  /* 0x00000005ff057819 */ /* 0x000fc40000011400 */
[C---:B------:R-:W-:Y:S02]  /*1410*/  LOP3.LUT R160, R158.reuse, 0x8, RZ, 0xc0, !PT ;  /* 0x000000089ea07812 */ /* 0x040fe400078ec0ff */
[--C-:B------:R-:W-:Y:S01]  /*1420*/  SHF.R.S32.HI R155, RZ, 0x1f, R154.reuse ;  /* 0x0000001fff9b7819 */ /* 0x100fe2000001149a */
[C-C-:B------:R-:W-:Y:S01]  /*1430*/  IMAD R161, R5.reuse, -0x10, -R154.reuse ;  /* 0xfffffff005a17824 */ /* 0x140fe200078e0a9a */
[----:B------:R-:W-:Y:S01]  /*1440*/  LOP3.LUT R158, R158, 0x8, RZ, 0xc, !PT ;  /* 0x000000089e9e7812 */ /* 0x000fe200078e0cff */
[----:B------:R-:W-:Y:S01]  /*1450*/  IMAD.U32 R159, RZ, RZ, UR45 ;  /* 0x0000002dff9f7e24 */ /* 0x000fe2000f8e00ff */
[----:B------:R-:W-:Y:S01]  /*1460*/  LOP3.LUT R160, R160, 0x18, RZ, 0x3c, !PT ;  /* 0x00000018a0a07812 */ /* 0x000fe200078e3cff */
[----:B------:R-:W-:-:S04]  /*1470*/  IMAD.WIDE R154, R5, 0x10, R154 ;  /* 0x00000010059a7825 */ /* 0x000fc800078e029a */
[----:B------:R-:W-:Y:S02]  /*1480*/  VIADD R157, R159, UR42 ;  /* 0x0000002a9f9d7c36 */ /* 0x000fe40008000000 */
[----:B------:R-:W-:-:S07]  /*1490*/  VIADD R161, R161, UR5 ;  /* 0x00000005a1a17c36 */ /* 0x000fce0008000000 */
.L_x_294:
[----:B------:R-:W-:Y:S01]  /*14a0*/  SHF.L.U32 R0, R163, 0x1f, RZ ;  /* 0x0000001fa3007819 */ /* 0x000fe200000006ff */
[----:B------:R-:W-:Y:S02]  /*14b0*/  ULDC UR4, c[0x0][0x28c] ;  /* 0x0000a30000047ab9 */ /* 0x000fe40000000800 */
[----:B------:R-:W-:Y:S01]  /*14c0*/  ISETP.LT.AND P1, PT, RZ, UR4, PT ;  /* 0x00000004ff007c0c */ /* 0x000fe2000bf21270 */
[----:B-1----:R-:W1:Y:S02]  /*14d0*/  SYNCS.PHASECHK.TRANS64.TRYWAIT P0, [R159+UR42], R0 ;  /* 0x000000009f0075a7 */ /* 0x002e64000800016a */
[----:B-1-34-:R-:W-:Y:S10]  /*14e0*/  @!P0 BRA `(.L_x_15) ;  /* 0x0000008400148947 */ /* 0x01aff40003800000 */
.L_x_319:
[----:B------:R-:W-:Y:S05]  /*14f0*/  @P1 BRA `(.L_x_16) ;  /* 0x0000000000401947 */ /* 0x000fea0003800000 */
[----:B-1----:R-:W-:Y:S01]  /*1500*/  MOV R0, 0x0 ;  /* 0x0000000000007802 */ /* 0x002fe20000000f00 */
[----:B------:R-:W-:Y:S01]  /*1510*/  ULDC.64 UR4, c[0x4][0x68] ;  /* 0x01001a0000047ab9 */ /* 0x000fe20000000a00 */
[----:B------:R-:W-:Y:S01]  /*1520*/  ULDC.64 UR6, c[0x4][0x8] ;  /* 0x0100020000067ab9 */ /* 0x000fe20000000a00 */
[----:B------:R-:W-:Y:S01]  /*1530*/  IMAD.U32 R4, RZ, RZ, UR4 ;  /* 0x00000004ff047e24 */ /* 0x000fe2000f8e00ff */
[----:B------:R1:W2:Y:S01]  /*1540*/  LDC.64 R14, c[0x4][R0] ;  /* 0x01000000000e7b82 */ /* 0x0002a20000000a00 */
[----:B------:R-:W-:Y:S01]  /*1550*/  IMAD.U32 R5, RZ, RZ, UR5 ;  /* 0x00000005ff057e24 */ /* 0x000fe2000f8e00ff */
[----:B------:R-:W-:Y:S01]  /*1560*/  ULDC.64 UR4, c[0x4][0x70] ;  /* 0x01001c0000047ab9 */ /* 0x000fe20000000a00 */
[----:B------:R-:W-:Y:S02]  /*1570*/  IMAD.U32 R10, RZ, RZ, UR6 ;  /* 0x00000006ff0a7e24 */ /* 0x000fe4000f8e00ff */
[----:B------:R-:W-:Y:S02]  /*1580*/  IMAD.U32 R6, RZ, RZ, UR4 ;  /* 0x00000004ff067e24 */ /* 0x000fe4000f8e00ff */
[----:B------:R-:W-:-:S02]  /*1590*/  IMAD.U32 R7, RZ, RZ, UR5 ;  /* 0x00000005ff077e24 */ /* 0x000fc4000f8e00ff */
[----:B------:R-:W-:Y:S02]  /*15a0*/  IMAD.U32 R11, RZ, RZ, UR7 ;  /* 0x00000007ff0b7e24 */ /* 0x000fe4000f8e00ff */
[----:B------:R-:W-:Y:S02]  /*15b0*/  IMAD.MOV.U32 R8, RZ, RZ, 0x1e1 ;  /* 0x000001e1ff087424 */ /* 0x000fe400078e00ff */
[----:B0-----:R-:W-:Y:S02]  /*15c0*/  IMAD.MOV.U32 R12, RZ, RZ, 0x1 ;  /* 0x00000001ff0c7424 */ /* 0x001fe400078e00ff */
[----:B-1----:R-:W-:-:S07]  /*15d0*/  IMAD.MOV.U32 R13, RZ, RZ, RZ ;  /* 0x000000ffff0d7224 */ /* 0x002fce00078e00ff */
[----:B------:R-:W-:-:S07]  /*15e0*/  LEPC R20, `(.L_x_16) ;  /* 0x000000001014794e */ /* 0x000fce0000000000 */
[----:B--2--5:R-:W-:Y:S05]  /*15f0*/  CALL.ABS.NOINC R14 ;  /* 0x000000000e007343 */ /* 0x024fea0003c00000 */
.L_x_16:
[----:B-1----:R-:W-:-:S04]  /*1600*/  LOP3.LUT R0, R16, 0x1, RZ, 0xfc, !PT ;  /* 0x0000000110007812 */ /* 0x002fc800078efcff */
[----:B------:R-:W-:-:S13]  /*1610*/  ISETP.NE.AND P0, PT, R0, 0x3, PT ;  /* 0x000000030000780c */ /* 0x000fda0003f05270 */
[----:B------:R-:W-:Y:S05]  /*1620*/  @!P0 BRA `(.L_x_17) ;  /* 0x0000000000048947 */ /* 0x000fea0003800000 */
[----:B------:R-:W-:Y:S01]  /*1630*/  BPT.TRAP 0x1 ;  /* 0x000000040000795c */ /* 0x000fe20000300000 */
.L_x_17:
[----:B------:R-:W-:Y:S02]  /*1640*/  IMAD.U32 R3, RZ, RZ, UR39 ;  /* 0x00000027ff037e24 */ /* 0x000fe4000f8e00ff */
[----:B------:R-:W-:-:S03]  /*1650*/  IMAD.U32 R0, RZ, RZ, UR38 ;  /* 0x00000026ff007e24 */ /* 0x000fc6000f8e00ff */
[----:B------:R-:W-:Y:S02]  /*1660*/  LEA R3, R3, UR41, 0x3 ;  /* 0x0000002903037c11 */ /* 0x000fe4000f8e18ff */
[----:B------:R-:W-:-:S04]  /*1670*/  SHF.L.U32 R0, R0, 0x1f, RZ ;  /* 0x0000001f00007819 */ /* 0x000fc800000006ff */
[----:B------:R1:W2:Y:S01]  /*1680*/  SYNCS.PHASECHK.TRANS64.TRYWAIT P1, [R3+URZ], R0 ;  /* 0x00000000030075a7 */ /* 0x0002a2000802017f */
[----:B------:R-:W-:Y:S05]  /*1690*/  @!P0 BRA `(.L_x_18) ;  /* 0x0000000000048947 */ /* 0x000fea0003800000 */
[----:B------:R-:W-:Y:S01]  /*16a0*/  BPT.TRAP 0x1 ;  /* 0x000000040000795c */ /* 0x000fe20000300000 */
.L_x_18:
[----:B------:R-:W-:-:S05]  /*16b0*/  IMAD.U32 R4, RZ, RZ, UR43 ;  /* 0x0000002bff047e24 */ /* 0x000fca000f8e00ff */
[----:B------:R-:W-:Y:S01]  /*16c0*/  ISETP.GE.AND P2, PT, R4, 0x1, PT ;  /* 0x000000010400780c */ /* 0x000fe20003f46270 */
[----:B--2---:R-:W-:-:S12]  /*16d0*/  @P1 BRA `(.L_x_19) ;  /* 0x0000000000081947 */ /* 0x004fd80003800000 */
[----:B------:R-:W2:Y:S02]  /*16e0*/  SYNCS.PHASECHK.TRANS64.TRYWAIT P1, [R3+URZ], R0 ;  /* 0x00000000030075a7 */ /* 0x000ea4000802017f */
[----:B--2---:R-:W-:Y:S05]  /*16f0*/  @!P1 BRA `(.L_x_20) ;  /* 0x0000008000a49947 */ /* 0x004fea0003800000 */
.L_x_19:
[----:B------:R-:W-:Y:S05]  /*1700*/  WARPSYNC.ALL ;  /* 0x0000000000007948 */ /* 0x000fea0003800000 */
[----:B------:R-:W-:Y:S01]  /*1710*/  UIADD3 UR4, UR41, 0x180, URZ ;  /* 0x0000018029047890 */ /* 0x000fe2000fffe03f */
[----:B------:R-:W-:Y:S01]  /*1720*/  WARPGROUP.ARRIVE ;  /* 0x00000000000079c5 */ /* 0x000fe20000000000 */
[----:B------:R-:W-:Y:S02]  /*1730*/  UIADD3 UR5, UR41, 0x3980, URZ ;  /* 0x0000398029057890 */ /* 0x000fe4000fffe03f */
[----:B------:R-:W-:Y:S02]  /*1740*/  USHF.R.U32.HI UR4, URZ, 0x4, UR4 ;  /* 0x000000043f047899 */ /* 0x000fe40008011604 */
[----:B------:R-:W-:-:S02]  /*1750*/  USHF.R.U32.HI UR5, URZ, 0x4, UR5 ;  /* 0x000000043f057899 */ /* 0x000fc40008011605 */
[----:B------:R-:W-:Y:S02]  /*1760*/  ULOP3.LUT UR4, UR4, 0x3fff, URZ, 0xc0, !UPT ;  /* 0x00003fff04047892 */ /* 0x000fe4000f8ec03f */
[----:B------:R-:W-:Y:S02]  /*1770*/  ULOP3.LUT UR5, UR5, 0x3fff, URZ, 0xc0, !UPT ;  /* 0x00003fff05057892 */ /* 0x000fe4000f8ec03f */
[----:B------:R-:W-:Y:S02]  /*1780*/  ULOP3.LUT UR11, UR4, 0x10000, URZ, 0xfc, !UPT ;  /* 0x00010000040b7892 */ /* 0x000fe4000f8efc3f */
[----:B------:R-:W-:Y:S02]  /*1790*/  ULOP3.LUT UR10, UR5, 0x10000, URZ, 0xfc, !UPT ;  /* 0x00010000050a7892 */ /* 0x000fe4000f8efc3f */
[----:B------:R-:W-:Y:S02]  /*17a0*/  ULEA UR4, UR39, UR11, 0x7 ;  /* 0x0000000b27047291 */ /* 0x000fe4000f8e383f */
[----:B------:R-:W-:Y:S01]  /*17b0*/  ULEA UR6, UR39, UR10, 0x9 ;  /* 0x0000000a27067291 */ /* 0x000fe2000f8e483f */
[----:B------:R-:W-:Y:S01]  /*17c0*/  UMOV UR5, 0xc0000010 ;  /* 0xc000001000057882 */ /* 0x000fe20000000000 */
[----:B------:R-:W-:-:S07]  /*17d0*/  UMOV UR7, 0xc0000010 ;  /* 0xc000001000077882 */ /* 0x000fce0000000000 */
[----:B------:R-:W-:Y:S03]  /*17e0*/  IGMMA.64x256x32.S8.S8 R24, gdesc[UR4], RZ, !UPT, gsb0 ;  /* 0x06600000041879f1 */ /* 0x000fe6000c0410ff */
[----:B------:R-:W-:Y:S02]  /*17f0*/  WARPGROUP.DEPBAR.LE gsb0, 0x0 ;  /* 0x00008000000079c5 */ /* 0x000fe40000010000 */
[----:B------:R-:W-:Y:S05]  /*1800*/  @!P2 BRA `(.L_x_21) ;  /* 0x0000000000b4a947 */ /* 0x000fea0003800000 */
[----:B------:R-:W-:Y:S01]  /*1810*/  UIADD3 UR4, UR39, 0x1, URZ ;  /* 0x0000000127047890 */ /* 0x000fe2000fffe03f */
[----:B-12---:R-:W-:Y:S01]  /*1820*/  IMAD.U32 R0, RZ, RZ, UR43 ;  /* 0x0000002bff007e24 */ /* 0x006fe2000f8e00ff */
[----:B------:R-:W-:Y:S02]  /*1830*/  UMOV UR9, UR39 ;  /* 0x0000002700097c82 */ /* 0x000fe40008000000 */
[----:B------:R-:W-:-:S04]  /*1840*/  UISETP.NE.AND UP0, UPT, UR4, 0x7, UPT ;  /* 0x000000070400788c */ /* 0x000fc8000bf05270 */
[----:B------:R-:W-:Y:S02]  /*1850*/  USEL UR5, URZ, 0x1, UP0 ;  /* 0x000000013f057887 */ /* 0x000fe40008000000 */
[----:B------:R-:W-:Y:S02]  /*1860*/  USEL UR8, UR4, URZ, UP0 ;  /* 0x0000003f04087287 */ /* 0x000fe40008000000 */
[----:B------:R-:W-:-:S06]  /*1870*/  ULOP3.LUT UR5, UR38, UR5, URZ, 0x3c, !UPT ;  /* 0x0000000526057292 */ /* 0x000fcc000f8e3c3f */
[----:B------:R-:W-:-:S07]  /*1880*/  IMAD.U32 R5, RZ, RZ, UR5 ;  /* 0x00000005ff057e24 */ /* 0x000fce000f8e00ff */
.L_x_28:
[----:B-12---:R-:W-:Y:S05]  /*1890*/  @!P0 BRA `(.L_x_22) ;  /* 0x0000000000048947 */ /* 0x006fea0003800000 */
[----:B------:R-:W-:Y:S01]  /*18a0*/  BPT.TRAP 0x1 ;  /* 0x000000040000795c */ /* 0x000fe20000300000 */
.L_x_22:
[----:B------:R-:W-:Y:S01]  /*18b0*/  ULEA UR4, UR8, UR41, 0x3 ;  /* 0x0000002908047291 */ /* 0x000fe2000f8e183f */
[----:B------:R-:W-:-:S08]  /*18c0*/  SHF.L.U32 R3, R5, 0x1f, RZ ;  /* 0x0000001f05037819 */ /* 0x000fd000000006ff */
[----:B------:R1:W2:Y:S01]  /*18d0*/  SYNCS.PHASECHK.TRANS64.TRYWAIT P1, [UR4], R3 ;  /* 0x00000003ff0075a7 */ /* 0x0002a20008020144 */
[----:B------:R-:W-:Y:S05]  /*18e0*/  @!P0 BRA `(.L_x_23) ;  /* 0x0000000000048947 */ /* 0x000fea0003800000 */
[----:B------:R-:W-:Y:S01]  /*18f0*/  BPT.TRAP 0x1 ;  /* 0x000000040000795c */ /* 0x000fe20000300000 */
.L_x_23:
[----:B--2---:R-:W-:Y:S05]  /*1900*/  @P1 BRA `(.L_x_24) ;  /* 0x0000000000081947 */ /* 0x004fea0003800000 */
[----:B------:R-:W2:Y:S02]  /*1910*/  SYNCS.PHASECHK.TRANS64.TRYWAIT P1, [UR4], R3 ;  /* 0x00000003ff0075a7 */ /* 0x000ea40008020144 */
[----:B--2---:R-:W-:Y:S05]  /*1920*/  @!P1 BRA `(.L_x_25) ;  /* 0x00000080002c9947 */ /* 0x004fea0003800000 */
.L_x_24:
[----:B------:R-:W-:Y:S01]  /*1930*/  ULEA UR4, UR8, UR11, 0x7 ;  /* 0x0000000b08047291 */ /* 0x000fe2000f8e383f */
[----:B------:R-:W-:Y:S01]  /*1940*/  WARPGROUP.ARRIVE ;  /* 0x00000000000079c5 */ /* 0x000fe20000000000 */
[----:B------:R-:W-:Y:S01]  /*1950*/  ULEA UR6, UR8, UR10, 0x9 ;  /* 0x0000000a08067291 */ /* 0x000fe2000f8e483f */
[----:B------:R-:W-:Y:S01]  /*1960*/  UMOV UR5, 0xc0000010 ;  /* 0xc000001000057882 */ /* 0x000fe20000000000 */
[----:B------:R-:W-:-:S07]  /*1970*/  UMOV UR7, 0xc0000010 ;  /* 0xc000001000077882 */ /* 0x000fce0000000000 */
[----:B------:R-:W-:Y:S03]  /*1980*/  IGMMA.64x256x32.S8.S8 R24, gdesc[UR4], R24, gsb0 ;  /* 0x06600000041879f1 */ /* 0x000fe60008041018 */
[----:B------:R-:W-:Y:S02]  /*1990*/  WARPGROUP.DEPBAR.LE gsb0, 0x0 ;  /* 0x00008000000079c5 */ /* 0x000fe40000010000 */
[----:B------:R-:W-:Y:S05]  /*19a0*/  @!P0 BRA `(.L_x_26) ;  /* 0x0000000000048947 */ /* 0x000fea0003800000 */
[----:B------:R-:W-:Y:S01]  /*19b0*/  BPT.TRAP 0x1 ;  /* 0x000000040000795c */ /* 0x000fe20000300000 */
.L_x_26:
[----:B------:R-:W-:Y:S01]  /*19c0*/  ULEA UR4, UR9, UR41, 0x3 ;  /* 0x0000002909047291 */ /* 0x000fe2000f8e183f */
[----:B------:R-:W-:-:S03]  /*19d0*/  ISETP.GT.U32.AND P1, PT, R16, 0x1, PT ;  /* 0x000000011000780c */ /* 0x000fc60003f24070 */
[----:B------:R-:W-:-:S04]  /*19e0*/  UIADD3 UR4, UR4, 0x38, URZ ;  /* 0x0000003804047890 */ /* 0x000fc8000fffe03f */
[----:B------:R-:W-:-:S09]  /*19f0*/  UPRMT UR4, URZ, 0x654, UR4 ;  /* 0x000006543f047896 */ /* 0x000fd20008000004 */
[----:B------:R-:W-:Y:S01]  /*1a00*/  SYNCS.ARRIVE.TRANS64.RED.A1T0 RZ, [UR4], RZ ;  /* 0x000000ffffff79a7 */ /* 0x000fe20008100404 */
[----:B------:R-:W-:Y:S05]  /*1a10*/  @P1 BRA `(.L_x_27) ;  /* 0x0000000000041947 */ /* 0x000fea0003800000 */
[----:B------:R-:W-:Y:S01]  /*1a20*/  BPT.TRAP 0x1 ;  /* 0x000000040000795c */ /* 0x000fe20000300000 */
.L_x_27:
[----:B------:R-:W-:Y:S01]  /*1a30*/  UIADD3 UR8, UR8, 0x1, URZ ;  /* 0x0000000108087890 */ /* 0x000fe2000fffe03f */
[C---:B------:R-:W-:Y:S01]  /*1a40*/  ISETP.GT.AND P1, PT, R0.reuse, 0x1, PT ;  /* 0x000000010000780c */ /* 0x040fe20003f24270 */
[----:B------:R-:W-:Y:S01]  /*1a50*/  UIADD3 UR9, UR9, 0x1, URZ ;  /* 0x0000000109097890 */ /* 0x000fe2000fffe03f */
[----:B------:R-:W-:Y:S01]  /*1a60*/  VIADD R0, R0, 0xffffffff ;  /* 0xffffffff00007836 */ /* 0x000fe20000000000 */
[----:B------:R-:W-:Y:S02]  /*1a70*/  UISETP.NE.AND UP0, UPT, UR8, 0x7, UPT ;  /* 0x000000070800788c */ /* 0x000fe4000bf05270 */
[----:B------:R-:W-:Y:S02]  /*1a80*/  UISETP.NE.AND UP1, UPT, UR9, 0x7, UPT ;  /* 0x000000070900788c */ /* 0x000fe4000bf25270 */
[----:B------:R-:W-:Y:S02]  /*1a90*/  USEL UR4, URZ, 0x1, UP0 ;  /* 0x000000013f047887 */ /* 0x000fe40008000000 */
[----:B------:R-:W-:-:S02]  /*1aa0*/  USEL UR8, UR8, URZ, UP0 ;  /* 0x0000003f08087287 */ /* 0x000fc40008000000 */
[----:B------:R-:W-:Y:S02]  /*1ab0*/  USEL UR9, UR9, URZ, UP1 ;  /* 0x0000003f09097287 */ /* 0x000fe40008800000 */
[----:B------:R-:W-:Y:S01]  /*1ac0*/  LOP3.LUT R5, R5, UR4, RZ, 0x3c, !PT ;  /* 0x0000000405057c12 */ /* 0x000fe2000f8e3cff */
[----:B------:R-:W-:Y:S09]  /*1ad0*/  @P1 BRA `(.L_x_28) ;  /* 0xfffffffc006c1947 */ /* 0x000ff2000383ffff */
.L_x_21:
[----:B-12---:R-:W1:Y:S01]  /*1ae0*/  LDC R0, c[0x0][0x28c] ;  /* 0x0000a300ff007b82 */ /* 0x006e620000000800 */
[----:B------:R2:W-:Y:S01]  /*1af0*/  SYNCS.ARRIVE.TRANS64.A1T0 RZ, [R158+UR45], RZ ;  /* 0x000000ff9eff79a7 */ /* 0x0005e2000810002d */
[----:B-1----:R-:W-:-:S13]  /*1b00*/  ISETP.GE.AND P1, PT, R0, 0x1, PT ;  /* 0x000000010000780c */ /* 0x002fda0003f26270 */
[----:B--2---:R-:W-:Y:S05]  /*1b10*/  @!P1 BRA `(.L_x_29) ;  /* 0x00000000003c9947 */ /* 0x004fea0003800000 */
[----:B------:R-:W-:Y:S05]  /*1b20*/  @!P0 BRA `(.L_x_30) ;  /* 0x0000000000048947 */ /* 0x000fea0003800000 */
[----:B------:R-:W-:Y:S01]  /*1b30*/  BPT.TRAP 0x1 ;  /* 0x000000040000795c */ /* 0x000fe20000300000 */
.L_x_30:
[----:B------:R-:W-:Y:S01]  /*1b40*/  UIADD3 UR6, UR43, UR39, URZ ;  /* 0x000000272b067290 */ /* 0x000fe2000fffe03f */
[----:B------:R-:W-:-:S03]  /*1b50*/  ISETP.GT.U32.AND P0, PT, R16, 0x1, PT ;  /* 0x000000011000780c */ /* 0x000fc60003f04070 */
[----:B------:R-:W-:-:S04]  /*1b60*/  UIMAD.WIDE.U32 UR4, UR6, 0x24924925, URZ ;  /* 0x24924925060478a5 */ /* 0x000fc8000f8e003f */
[----:B------:R-:W-:-:S04]  /*1b70*/  UIADD3 UR4, UR6, -UR5, URZ ;  /* 0x8000000506047290 */ /* 0x000fc8000fffe03f */
[----:B------:R-:W-:-:S04]  /*1b80*/  ULEA.HI UR4, UR4, UR5, URZ, 0x1f ;  /* 0x0000000504047291 */ /* 0x000fc8000f8ff83f */
[----:B------:R-:W-:-:S04]  /*1b90*/  USHF.R.U32.HI UR4, URZ, 0x2, UR4 ;  /* 0x000000023f047899 */ /* 0x000fc80008011604 */
[----:B------:R-:W-:-:S04]  /*1ba0*/  UIMAD UR4, UR4, -0x7, UR6 ;  /* 0xfffffff9040478a4 */ /* 0x000fc8000f8e0206 */
[----:B------:R-:W-:-:S04]  /*1bb0*/  ULEA UR4, UR4, UR41, 0x3 ;  /* 0x0000002904047291 */ /* 0x000fc8000f8e183f */
[----:B------:R-:W-:-:S04]  /*1bc0*/  UIADD3 UR4, UR4, 0x38, URZ ;  /* 0x0000003804047890 */ /* 0x000fc8000fffe03f */
[----:B------:R-:W-:-:S09]  /*1bd0*/  UPRMT UR4, URZ, 0x654, UR4 ;  /* 0x000006543f047896 */ /* 0x000fd20008000004 */
[----:B------:R-:W-:Y:S01]  /*1be0*/  SYNCS.ARRIVE.TRANS64.RED.A1T0 RZ, [UR4], RZ ;  /* 0x000000ffffff79a7 */ /* 0x000fe20008100404 */
[----:B------:R-:W-:Y:S05]  /*1bf0*/  @P0 BRA `(.L_x_29) ;  /* 0x0000000000040947 */ /* 0x000fea0003800000 */
[----:B------:R-:W-:Y:S01]  /*1c00*/  BPT.TRAP 0x1 ;  /* 0x000000040000795c */ /* 0x000fe20000300000 */
.L_x_29:
[----:B------:R-:W-:Y:S01]  /*1c10*/  SHF.L.U32 R0, R163, 0x1f, RZ ;  /* 0x0000001fa3007819 */ /* 0x000fe200000006ff */
[----:B------:R-:W-:Y:S01]  /*1c20*/  UIADD3 UR39, UR44, UR39, URZ ;  /* 0x000000272c277290 */ /* 0x000fe2000fffe03f */
[----:B------:R-:W1:Y:S01]  /*1c30*/  LDC R7, c[0x0][0x288] ;  /* 0x0000a200ff077b82 */ /* 0x000e620000000800 */
[----:B------:R-:W-:Y:S01]  /*1c40*/  UISETP.GE.U32.AND UP1, UPT, UR44, 0x7, UPT ;  /* 0x000000072c00788c */ /* 0x000fe2000bf26070 */
[----:B------:R-:W-:Y:S01]  /*1c50*/  IMAD.SHL.U32 R8, R156, 0x2, RZ ;  /* 0x000000029c087824 */ /* 0x000fe200078e00ff */
[----:B------:R-:W-:Y:S02]  /*1c60*/  UISETP.GT.U32.AND UP0, UPT, UR39, 0x6, UPT ;  /* 0x000000062700788c */ /* 0x000fe4000bf04070 */
[----:B------:R-:W-:Y:S02]  /*1c70*/  UIMAD.WIDE.U32 UR4, UR39, 0x24924925, URZ ;  /* 0x24924925270478a5 */ /* 0x000fe4000f8e003f */
[----:B------:R-:W-:Y:S01]  /*1c80*/  UISETP.LT.U32.AND UP0, UPT, UR44, 0x7, UP0 ;  /* 0x000000072c00788c */ /* 0x000fe20008701070 */
[----:B------:R-:W2:Y:S01]  /*1c90*/  SYNCS.PHASECHK.TRANS64.TRYWAIT P0, [R159+UR42+0x10], R0 ;  /* 0x000010009f0075a7 */ /* 0x000ea2000800016a */
[----:B------:R-:W-:Y:S01]  /*1ca0*/  UIADD3 UR4, UR39, -UR5, URZ ;  /* 0x8000000527047290 */ /* 0x000fe2000fffe03f */
[----:B------:R-:W-:Y:S01]  /*1cb0*/  SHF.R.S32.HI R9, RZ, 0x1f, R8 ;  /* 0x0000001fff097819 */ /* 0x000fe20000011408 */
[----:B------:R-:W-:-:S02]  /*1cc0*/  USEL UR6, URZ, 0x1, !UP0 ;  /* 0x000000013f067887 */ /* 0x000fc4000c000000 */
[----:B------:R-:W-:Y:S02]  /*1cd0*/  ULEA.HI UR4, UR4, UR5, URZ, 0x1f ;  /* 0x0000000504047291 */ /* 0x000fe4000f8ff83f */
[----:B------:R-:W-:Y:S02]  /*1ce0*/  ULOP3.LUT UR38, UR38, UR6, URZ, 0x3c, !UPT ;  /* 0x0000000626267292 */ /* 0x000fe4000f8e3c3f */
[----:B------:R-:W-:-:S04]  /*1cf0*/  USHF.R.U32.HI UR4, URZ, 0x2, UR4 ;  /* 0x000000023f047899 */ /* 0x000fc80008011604 */
[----:B------:R-:W-:Y:S02]  /*1d00*/  @UP1 ULOP3.LUT UR38, UR38, 0x1, UR4, 0x78, !UPT ;  /* 0x0000000126261892 */ /* 0x000fe4000f8e7804 */
[----:B------:R-:W-:Y:S01]  /*1d10*/  UIMAD UR39, UR4, -0x7, UR39 ;  /* 0xfffffff9042778a4 */ /* 0x000fe2000f8e0227 */
[----:B-12---:R-:W-:Y:S11]  /*1d20*/  @!P0 BRA `(.L_x_31) ;  /* 0x0000007c00448947 */ /* 0x006ff60003800000 */
.L_x_320:
[----:B-1----:R-:W-:Y:S01]  /*1d30*/  IMAD.SHL.U32 R0, R19, 0x40, RZ ;  /* 0x0000004013007824 */ /* 0x002fe200078e00ff */
[----:B------:R-:W-:Y:S01]  /*1d40*/  ULDC UR6, c[0x0][0x284] ;  /* 0x0000a10000067ab9 */ /* 0x000fe20000000800 */
[----:B------:R-:W-:Y:S01]  /*1d50*/  IMAD.SHL.U32 R22, R22, 0x100, RZ ;  /* 0x0000010016167824 */ /* 0x000fe200078e00ff */
[----:B------:R-:W-:Y:S01]  /*1d60*/  SHF.R.S32.HI R15, RZ, 0x1f, R2 ;  /* 0x0000001fff0f7819 */ /* 0x000fe20000011402 */
[----:B------:R-:W-:Y:S01]  /*1d70*/  ULDC.64 UR4, c[0x0][0x5d0] ;  /* 0x0001740000047ab9 */ /* 0x000fe20000000a00 */
[----:B------:R-:W-:Y:S01]  /*1d80*/  ISETP.GE.AND P0, PT, R0, UR6, PT ;  /* 0x0000000600007c0c */ /* 0x000fe2000bf06270 */
[----:B------:R-:W-:Y:S01]  /*1d90*/  IMAD.WIDE.U32 R4, R2, UR4, R8 ;  /* 0x0000000402047c25 */ /* 0x000fe2000f8e0008 */
[----:B------:R-:W-:Y:S02]  /*1da0*/  SHF.R.S32.HI R14, RZ, 0x1f, R22 ;  /* 0x0000001fff0e7819 */ /* 0x000fe40000011416 */
[C---:B------:R-:W-:Y:S01]  /*1db0*/  ISETP.GE.OR P0, PT, R22.reuse, R7, P0 ;  /* 0x000000071600720c */ /* 0x040fe20000706670 */
[----:B------:R-:W-:Y:S01]  /*1dc0*/  IMAD R3, R15, UR4, RZ ;  /* 0x000000040f037c24 */ /* 0x000fe2000f8e02ff */
[----:B------:R-:W-:-:S03]  /*1dd0*/  IADD3 R4, P1, R22, R4, RZ ;  /* 0x0000000416047210 */ /* 0x000fc60007f3e0ff */
[----:B------:R-:W-:-:S05]  /*1de0*/  IMAD R3, R2, UR5, R3 ;  /* 0x0000000502037c24 */ /* 0x000fca000f8e0203 */
[----:B------:R-:W-:-:S03]  /*1df0*/  IADD3.X R5, R14, R5, R3, P1, !PT ;  /* 0x000000050e057210 */ /* 0x000fc60000ffe403 */
[----:B------:R-:W-:Y:S05]  /*1e00*/  @P0 BRA `(.L_x_32) ;  /* 0x0000006000b00947 */ /* 0x000fea0003800000 */
[----:B0-----:R-:W0:Y:S01]  /*1e10*/  LDC.64 R12, c[0x0][0x5c8] ;  /* 0x00017200ff0c7b82 */ /* 0x001e220000000a00 */
[----:B------:R-:W-:Y:S01]  /*1e20*/  IMAD.WIDE R10, R19, 0x40, R154 ;  /* 0x00000040130a7825 */ /* 0x000fe200078e029a */
[----:B------:R-:W-:Y:S01]  /*1e30*/  ULDC.64 UR4, c[0x0][0x5c0] ;  /* 0x0001700000047ab9 */ /* 0x000fe20000000a00 */
[----:B------:R-:W-:Y:S02]  /*1e40*/  BSSY B0, `(.L_x_32) ;  /* 0x0000628000007945 */ /* 0x000fe40003800000 */
[----:B------:R-:W-:Y:S02]  /*1e50*/  IMAD.IADD R19, R161, 0x1, -R0 ;  /* 0x00000001a1137824 */ /* 0x000fe400078e0a00 */
[-C--:B0-----:R-:W-:Y:S02]  /*1e60*/  IMAD R3, R11, R12.reuse, RZ ;  /* 0x0000000c0b037224 */ /* 0x081fe400078e02ff */
[----:B------:R-:W-:-:S04]  /*1e70*/  IMAD.WIDE.U32 R4, R10, R12, R4 ;  /* 0x0000000c0a047225 */ /* 0x000fc800078e0004 */
[----:B------:R-:W-:Y:S01]  /*1e80*/  IMAD R3, R10, R13, R3 ;  /* 0x0000000d0a037224 */ /* 0x000fe200078e0203 */
[----:B------:R-:W-:-:S03]  /*1e90*/  IADD3 R4, P0, R4, UR4, RZ ;  /* 0x0000000404047c10 */ /* 0x000fc6000ff1e0ff */
[----:B------:R-:W-:Y:S01]  /*1ea0*/  IMAD.IADD R3, R5, 0x1, R3 ;  /* 0x0000000105037824 */ /* 0x000fe200078e0203 */
[----:B------:R-:W-:-:S04]  /*1eb0*/  LEA R6, P1, R12, R4, 0x3 ;  /* 0x000000040c067211 */ /* 0x000fc800078218ff */
[----:B------:R-:W-:Y:S01]  /*1ec0*/  IADD3.X R5, R3, UR5, RZ, P0, !PT ;  /* 0x0000000503057c10 */ /* 0x000fe200087fe4ff */
[----:B------:R-:W-:Y:S01]  /*1ed0*/  IMAD R3, R156, -0x2, R7 ;  /* 0xfffffffe9c037824 */ /* 0x000fe200078e0207 */
[----:B-----5:R-:W-:Y:S02]  /*1ee0*/  ISETP.NE.AND P0, PT, R152, RZ, PT ;  /* 0x000000ff9800720c */ /* 0x020fe40003f05270 */
[----:B------:R-:W-:Y:S01]  /*1ef0*/  LEA.HI.X R7, R12, R5, R13, 0x3, P1 ;  /* 0x000000050c077211 */ /* 0x000fe200008f1c0d */
[----:B------:R-:W-:-:S10]  /*1f00*/  IMAD.IADD R0, R3, 0x1, -R22 ;  /* 0x0000000103007824 */ /* 0x000fd400078e0a16 */
[----:B------:R-:W-:Y:S05]  /*1f10*/  @!P0 BRA `(.L_x_33) ;  /* 0x0000004800608947 */ /* 0x000fea0003800000 */
[----:B------:R-:W0:Y:S01]  /*1f20*/  LDC.64 R20, c[0x0][0x5b0] ;  /* 0x00016c00ff147b82 */ /* 0x000e220000000a00 */
[----:B------:R-:W-:Y:S01]  /*1f30*/  ULDC.64 UR4, c[0x0][0x5b8] ;  /* 0x00016e0000047ab9 */ /* 0x000fe20000000a00 */
[----:B------:R-:W-:Y:S01]  /*1f40*/  ISETP.GE.AND P1, PT, R19, 0x1, PT ;  /* 0x000000011300780c */ /* 0x000fe20003f26270 */
[----:B------:R-:W-:Y:S01]  /*1f50*/  IMAD.WIDE.U32 R8, R2, UR4, R8 ;  /* 0x0000000402087c25 */ /* 0x000fe2000f8e0008 */
[----:B------:R-:W-:Y:S02]  /*1f60*/  BSSY B1, `(.L_x_34) ;  /* 0x000000e000017945 */ /* 0x000fe40003800000 */
[----:B------:R-:W-:Y:S01]  /*1f70*/  ISETP.LT.OR P5, PT, R0, 0x1, !P1 ;  /* 0x000000010000780c */ /* 0x000fe20004fa1670 */
[----:B------:R-:W-:Y:S01]  /*1f80*/  IMAD R3, R15, UR4, RZ ;  /* 0x000000040f037c24 */ /* 0x000fe2000f8e02ff */
[----:B------:R-:W1:Y:S01]  /*1f90*/  LDC.64 R164, c[0x0][0x5a8] ;  /* 0x00016a00ffa47b82 */ /* 0x000e620000000a00 */
[----:B------:R-:W-:Y:S02]  /*1fa0*/  IADD3 R12, P0, R22, R8, RZ ;  /* 0x00000008160c7210 */ /* 0x000fe40007f1e0ff */
[----:B------:R-:W-:-:S05]  /*1fb0*/  IMAD R3, R2, UR5, R3 ;  /* 0x0000000502037c24 */ /* 0x000fca000f8e0203 */
[----:B------:R-:W-:Y:S01]  /*1fc0*/  IADD3.X R13, R14, R9, R3, P0, !PT ;  /* 0x000000090e0d7210 */ /* 0x000fe200007fe403 */
[-C--:B0-----:R-:W-:Y:S02]  /*1fd0*/  IMAD R8, R11, R20.reuse, RZ ;  /* 0x000000140b087224 */ /* 0x081fe400078e02ff */
[----:B------:R-:W-:-:S04]  /*1fe0*/  IMAD.WIDE.U32 R2, R10, R20, R12 ;  /* 0x000000140a027225 */ /* 0x000fc800078e000c */
[----:B------:R-:W-:Y:S01]  /*1ff0*/  IMAD R15, R10, R21, R8 ;  /* 0x000000150a0f7224 */ /* 0x000fe200078e0208 */
[----:B-1----:R-:W-:-:S04]  /*2000*/  IADD3 R2, P0, R2, R164, RZ ;  /* 0x000000a402027210 */ /* 0x002fc80007f1e0ff */
[----:B------:R-:W-:Y:S01]  /*2010*/  IADD3.X R3, R165, R3, R15, P0, !PT ;  /* 0x00000003a5037210 */ /* 0x000fe200007fe40f */
[----:B------:R-:W-:Y:S08]  /*2020*/  @P5 BRA `(.L_x_35) ;  /* 0x0000000000045947 */ /* 0x000ff00003800000 */
[----:B------:R0:W5:Y:S02]  /*2030*/  LDG.E.U8 R162, desc[UR36][R2.64] ;  /* 0x0000002402a27981 */ /* 0x000164000c1e1100 */
.L_x_35:
[----:B------:R-:W-:Y:S05]  /*2040*/  BSYNC B1 ;  /* 0x0000000000017941 */ /* 0x000fea0003800000 */
.L_x_34:
[----:B-----5:R-:W-:Y:S01]  /*2050*/  LOP3.LUT R11, R162, 0xffff, RZ, 0xc0, !PT ;  /* 0x0000ffffa20b7812 */ /* 0x020fe200078ec0ff */
[C---:B------:R-:W-:Y:S01]  /*2060*/  IMAD.SHL.U32 R8, R20.reuse, 0x8, RZ ;  /* 0x0000000814087824 */ /* 0x040fe200078e00ff */
[----:B------:R-:W-:Y:S01]  /*2070*/  SHF.L.U64.HI R9, R20, 0x3, R21 ;  /* 0x0000000314097819 */ /* 0x000fe20000010215 */
[----:B------:R-:W-:Y:S01]  /*2080*/  BSSY B1, `(.L_x_36) ;  /* 0x000000e000017945 */ /* 0x000fe20003800000 */
[----:B------:R-:W-:Y:S02]  /*2090*/  PRMT R11, R11, 0x8880, RZ ;  /* 0x000088800b0b7816 */ /* 0x000fe400000000ff */
[----:B------:R-:W-:Y:S01]  /*20a0*/  ISETP.LT.OR P2, PT, R0, 0x2, !P1 ;  /* 0x000000020000780c */ /* 0x000fe20004f41670 */
[----:B------:R-:W-:Y:S01]  /*20b0*/  IMAD.WIDE.U32 R8, R10, R20, R8 ;  /* 0x000000140a087225 */ /* 0x000fe200078e0008 */
[----:B------:R-:W-:-:S03]  /*20c0*/  ISETP.GE.AND P0, PT, R19, 0x9, PT ;  /* 0x000000091300780c */ /* 0x000fc60003f06270 */
[----:B------:R-:W-:Y:S01]  /*20d0*/  IMAD R10, R11, R152, RZ ;  /* 0x000000980b0a7224 */ /* 0x000fe200078e02ff */
[----:B------:R-:W-:Y:S01]  /*20e0*/  IADD3 R8, P3, P4, R12, R164, R8 ;  /* 0x000000a40c087210 */ /* 0x000fe20007c7e008 */
[----:B------:R-:W-:Y:S02]  /*20f0*/  IMAD.IADD R14, R15, 0x1, R9 ;  /* 0x000000010f0e7824 */ /* 0x000fe400078e0209 */
[----:B------:R-:W-:-:S05]  /*2100*/  @!P5 IMAD R11, R24, R153, R10 ;  /* 0x00000099180bd224 */ /* 0x000fca00078e020a */
[----:B------:R1:W-:Y:S01]  /*2110*/  @!P5 STG.E.U8 desc[UR36][R4.64], R11 ;  /* 0x0000000b0400d986 */ /* 0x0003e2000c101124 */
[----:B------:R-:W-:Y:S05]  /*2120*/  @P2 BRA `(.L_x_37) ;  /* 0x00000000000c2947 */ /* 0x000fea0003800000 */
[----:B------:R-:W1:Y:S02]  /*2130*/  LDG.E.U8 R162, desc[UR36][R2.64+0x1] ;  /* 0x0000012402a27981 */ /* 0x000e64000c1e1100 */
[----:B-1----:R-:W-:-:S05]  /*2140*/  PRMT R11, R162, 0x8880, RZ ;  /* 0x00008880a20b7816 */ /* 0x002fca00000000ff */
[----:B------:R-:W-:-:S07]  /*2150*/  IMAD R10, R11, R152, RZ ;  /* 0x000000980b0a7224 */ /* 0x000fce00078e02ff */
.L_x_37:
[----:B------:R-:W-:Y:S05]  /*2160*/  BSYNC B1 ;  /* 0x0000000000017941 */ /* 0x000fea0003800000 */
.L_x_36:
[C---:B------:R-:W-:Y:S01]  /*2170*/  ISETP.LT.OR P5, PT, R0.reuse, 0x1, !P0 ;  /* 0x000000010000780c */ /* 0x040fe200047a1670 */
[----:B------:R-:W-:Y:S01]  /*2180*/  @!P2 IMAD R25, R25, R153, R10 ;  /* 0x000000991919a224 */ /* 0x000fe200078e020a */
[----:B------:R-:W-:Y:S01]  /*2190*/  BSSY B1, `(.L_x_38) ;  /* 0x000000a000017945 */ /* 0x000fe20003800000 */
[----:B------:R-:W-:Y:S02]  /*21a0*/  IADD3.X R9, R13, R165, R14, P3, P4 ;  /* 0x000000a50d097210 */ /* 0x000fe40001fe840e */
[C---:B------:R-:W-:Y:S01]  /*21b0*/  ISETP.LT.OR P3, PT, R0.reuse, 0x2, !P0 ;  /* 0x000000020000780c */ /* 0x040fe20004761670 */
[----:B------:R2:W-:Y:S01]  /*21c0*/  @!P2 STG.E.U8 desc[UR36][R4.64+0x1], R25 ;  /* 0x000001190400a986 */ /* 0x0005e2000c101124 */
[C---:B------:R-:W-:Y:S02]  /*21d0*/  ISETP.LT.OR P4, PT, R0.reuse, 0x9, !P1 ;  /* 0x000000090000780c */ /* 0x040fe40004f81670 */
[----:B------:R-:W-:-:S04]  /*21e0*/  ISETP.LT.OR P2, PT, R0, 0xa, !P1 ;  /* 0x0000000a0000780c */ /* 0x000fc80004f41670 */
[----:B------:R-:W-:Y:S09]  /*21f0*/  @P5 BRA `(.L_x_39) ;  /* 0x00000000000c5947 */ /* 0x000ff20003800000 */
[----:B------:R-:W1:Y:S02]  /*2200*/  LDG.E.U8 R162, desc[UR36][R8.64] ;  /* 0x0000002408a27981 */ /* 0x000e64000c1e1100 */
[----:B-1----:R-:W-:-:S05]  /*2210*/  PRMT R11, R162, 0x8880, RZ ;  /* 0x00008880a20b7816 */ /* 0x002fca00000000ff */
[----:B------:R-:W-:-:S07]  /*2220*/  IMAD R10, R11, R152, RZ ;  /* 0x000000980b0a7224 */ /* 0x000fce00078e02ff */
.L_x_39:
[----:B------:R-:W-:Y:S05]  /*2230*/  BSYNC B1 ;  /* 0x0000000000017941 */ /* 0x000fea0003800000 */
.L_x_38:
[----:B-1----:R-:W-:Y:S01]  /*2240*/  @!P5 IMAD R11, R26, R153, R10 ;  /* 0x000000991a0bd224 */ /* 0x002fe200078e020a */
[----:B------:R-:W-:Y:S04]  /*2250*/  BSSY B1, `(.L_x_40) ;  /* 0x0000006000017945 */ /* 0x000fe80003800000 */
[----:B------:R1:W-:Y:S01]  /*2260*/  @!P5 STG.E.U8 desc[UR36][R6.64], R11 ;  /* 0x0000000b0600d986 */ /* 0x0003e2000c101124 */
[----:B------:R-:W-:Y:S05]  /*2270*/  @P3 BRA `(.L_x_41) ;  /* 0x00000000000c3947 */ /* 0x000fea0003800000 */
[----:B------:R-:W1:Y:S02]  /*2280*/  LDG.E.U8 R162, desc[UR36][R8.64+0x1] ;  /* 0x0000012408a27981 */ /* 0x000e64000c1e1100 */
[----:B-1----:R-:W-:-:S05]  /*2290*/  PRMT R11, R162, 0x8880, RZ ;  /* 0x00008880a20b7816 */ /* 0x002fca00000000ff */
[----:B------:R-:W-:-:S07]  /*22a0*/  IMAD R10, R11, R152, RZ ;  /* 0x000000980b0a7224 */ /* 0x000fce00078e02ff */
.L_x_41:
[----:B------:R-:W-:Y:S05]  /*22b0*/  BSYNC B1 ;  /* 0x0000000000017941 */ /* 0x000fea0003800000 */
.L_x_40:
[----:B------:R-:W-:Y:S01]  /*22c0*/  @!P3 IMAD R27, R27, R153, R10 ;  /* 0x000000991b1bb224 */ /* 0x000fe200078e020a */
[----:B------:R-:W-:Y:S04]  /*22d0*/  BSSY B1, `(.L_x_42) ;  /* 0x0000006000017945 */ /* 0x000fe80003800000 */
[----:B------:R3:W-:Y:S01]  /*22e0*/  @!P3 STG.E.U8 desc[UR36][R6.64+0x1], R27 ;  /* 0x0000011b0600b986 */ /* 0x0007e2000c101124 */
[----:B------:R-:W-:Y:S05]  /*22f0*/  @P4 BRA `(.L_x_43) ;  /* 0x00000000000c4947 */ /* 0x000fea0003800000 */
[----:B------:R-:W1:Y:S02]  /*2300*/  LDG.E.U8 R162, desc[UR36][R2.64+0x8] ;  /* 0x0000082402a27981 */ /* 0x000e64000c1e1100 */
[----:B-1----:R-:W-:-:S05]  /*2310*/  PRMT R11, R162, 0x8880, RZ ;  /* 0x00008880a20b7816 */ /* 0x002fca00000000ff */
[----:B------:R-:W-:-:S07]  /*2320*/  IMAD R10, R11, R152, RZ ;  /* 0x000000980b0a7224 */ /* 0x000fce00078e02ff */
.L_x_43:
[----:B------:R-:W-:Y:S05]  /*2330*/  BSYNC B1 ;  /* 0x0000000000017941 */ /* 0x000fea0003800000 */
.L_x_42:
[----:B-1----:R-:W-:Y:S01]  /*2340*/  @!P4 IMAD R11, R28, R153, R10 ;  /* 0x000000991c0bc224 */ /* 0x002fe200078e020a */
[----:B------:R-:W-:Y:S04]  /*2350*/  BSSY B1, `(.L_x_44) ;  /* 0x0000006000017945 */ /* 0x000fe80003800000 */
[----:B------:R1:W-:Y:S01]  /*2360*/  @!P4 STG.E.U8 desc[UR36][R4.64+0x8], R11 ;  /* 0x0000080b0400c986 */ /* 0x0003e2000c101124 */
[----:B------:R-:W-:Y:S05]  /*2370*/  @P2 BRA `(.L_x_45) ;  /* 0x00000000000c2947 */ /* 0x000fea0003800000 */
[----:B------:R-:W1:Y:S02]  /*2380*/  LDG.E.U8 R162, desc[UR36][R2.64+0x9] ;  /* 0x0000092402a27981 */ /* 0x000e64000c1e1100 */
[----:B-1----:R-:W-:-:S05]  /*2390*/  PRMT R11, R162, 0x8880, RZ ;  /* 0x00008880a20b7816 */ /* 0x002fca00000000ff */
[----:B------:R-:W-:-:S07]  /*23a0*/  IMAD R10, R11, R152, RZ ;  /* 0x000000980b0a7224 */ /* 0x000fce00078e02ff */
.L_x_45:
[----:B------:R-:W-:Y:S05]  /*23b0*/  BSYNC B1 ;  /* 0x0000000000017941 */ /* 0x000fea0003800000 */
.L_x_44:
[C---:B------:R-:W-:Y:S01]  /*23c0*/  ISETP.LT.OR P4, PT, R0.reuse, 0x9, !P0 ;  /* 0x000000090000780c */ /* 0x040fe20004781670 */
[----:B------:R-:W-:Y:S01]  /*23d0*/  @!P2 IMAD R29, R29, R153, R10 ;  /* 0x000000991d1da224 */ /* 0x000fe200078e020a */
[----:B------:R-:W-:Y:S01]  /*23e0*/  BSSY B1, `(.L_x_46) ;  /* 0x0000009000017945 */ /* 0x000fe20003800000 */
[C---:B------:R-:W-:Y:S02]  /*23f0*/  ISETP.LT.OR P3, PT, R0.reuse, 0xa, !P0 ;  /* 0x0000000a0000780c */ /* 0x040fe40004761670 */
[C---:B------:R-:W-:Y:S01]  /*2400*/  ISETP.LT.OR P5, PT, R0.reuse, 0x11, !P1 ;  /* 0x000000110000780c */ /* 0x040fe20004fa1670 */
[----:B------:R4:W-:Y:S01]  /*2410*/  @!P2 STG.E.U8 desc[UR36][R4.64+0x9], R29 ;  /* 0x0000091d0400a986 */ /* 0x0009e2000c101124 */
[----:B------:R-:W-:-:S06]  /*2420*/  ISETP.LT.OR P2, PT, R0, 0x12, !P1 ;  /* 0x000000120000780c */ /* 0x000fcc0004f41670 */
[----:B------:R-:W-:Y:S07]  /*2430*/  @P4 BRA `(.L_x_47) ;  /* 0x00000000000c4947 */ /* 0x000fee0003800000 */
[----:B------:R-:W1:Y:S02]  /*2440*/  LDG.E.U8 R162, desc[UR36][R8.64+0x8] ;  /* 0x0000082408a27981 */ /* 0x000e64000c1e1100 */
[----:B-1----:R-:W-:-:S05]  /*2450*/  PRMT R11, R162, 0x8880, RZ ;  /* 0x00008880a20b7816 */ /* 0x002fca00000000ff */
[----:B------:R-:W-:-:S07]  /*2460*/  IMAD R10, R11, R152, RZ ;  /* 0x000000980b0a7224 */ /* 0x000fce00078e02ff */
.L_x_47:
[----:B------:R-:W-:Y:S05]  /*2470*/  BSYNC B1 ;  /* 0x0000000000017941 */ /* 0x000fea0003800000 */
.L_x_46:
[----:B-1----:R-:W-:Y:S01]  /*2480*/  @!P4 IMAD R11, R30, R153, R10 ;  /* 0x000000991e0bc224 */ /* 0x002fe200078e020a */
[----:B------:R-:W-:Y:S04]  /*2490*/  BSSY B1, `(.L_x_48) ;  /* 0x0000006000017945 */ /* 0x000fe80003800000 */
[----:B------:R1:W-:Y:S01]  /*24a0*/  @!P4 STG.E.U8 desc[UR36][R6.64+0x8], R11 ;  /* 0x0000080b0600c986 */ /* 0x0003e2000c101124 */
[----:B------:R-:W-:Y:S05]  /*24b0*/  @P3 BRA `(.L_x_49) ;  /* 0x00000000000c3947 */ /* 0x000fea0003800000 */
[----:B------:R-:W1:Y:S02]  /*24c0*/  LDG.E.U8 R162, desc[UR36][R8.64+0x9] ;  /* 0x0000092408a27981 */ /* 0x000e64000c1e1100 */
[----:B-1----:R-:W-:-:S05]  /*24d0*/  PRMT R11, R162, 0x8880, RZ ;  /* 0x00008880a20b7816 */ /* 0x002fca00000000ff */
[----:B------:R-:W-:-:S07]  /*24e0*/  IMAD R10, R11, R152, RZ ;  /* 0x000000980b0a7224 */ /* 0x000fce00078e02ff */
.L_x_49:
[----:B------:R-:W-:Y:S05]  /*24f0*/  BSYNC B1 ;  /* 0x0000000000017941 */ /* 0x000fea0003800000 */
.L_x_48:
[----:B------:R-:W-:Y:S01]  /*2500*/  @!P3 IMAD R31, R31, R153, R10 ;  /* 0x000000991f1fb224 */ /* 0x000fe200078e020a */
[----:B------:R-:W-:Y:S04]  /*2510*/  BSSY B1, `(.L_x_50) ;  /* 0x0000006000017945 */ /* 0x000fe80003800000 */
[----:B------:R0:W-:Y:S01]  /*2520*/  @!P3 STG.E.U8 desc[UR36][R6.64+0x9], R31 ;  /* 0x0000091f0600b986 */ /* 0x0001e2000c101124 */
[----:B------:R-:W-:Y:S05]  /*2530*/  @P5 BRA `(.L_x_51) ;  /* 0x00000000000c5947 */ /* 0x000fea0003800000 */
[----:B------:R-:W1:Y:S02]  /*2540*/  LDG.E.U8 R162, desc[UR36][R2.64+0x10] ;  /* 0x0000102402a27981 */ /* 0x000e64000c1e1100 */
[----:B-1----:R-:W-:-:S05]  /*2550*/  PRMT R11, R162, 0x8880, RZ ;  /* 0x00008880a20b7816 */ /* 0x002fca00000000ff */
[----:B------:R-:W-:-:S07]  /*2560*/  IMAD R10, R11, R152, RZ ;  /* 0x000000980b0a7224 */ /* 0x000fce00078e02ff */
.L_x_51:
[----:B------:R-:W-:Y:S05]  /*2570*/  BSYNC B1 ;  /* 0x0000000000017941 */ /* 0x000fea0003800000 */
.L_x_50:
[----:B-1----:R-:W-:Y:S01]  /*2580*/  @!P5 IMAD R11, R32, R153, R10 ;  /* 0x00000099200bd224 */ /* 0x002fe200078e020a */
[----:B------:R-:W-:Y:S04]  /*2590*/  BSSY B1, `(.L_x_52) ;  /* 0x0000006000017945 */ /* 0x000fe80003800000 */
[----:B------:R1:W-:Y:S01]  /*25a0*/  @!P5 STG.E.U8 desc[UR36][R4.64+0x10], R11 ;  /* 0x0000100b0400d986 */ /* 0x0003e2000c101124 */
[----:B------:R-:W-:Y:S05]  /*25b0*/  @P2 BRA `(.L_x_53) ;  /* 0x00000000000c2947 */ /* 0x000fea0003800000 */
[----:B------:R-:W1:Y:S02]  /*25c0*/  LDG.E.U8 R162, desc[UR36][R2.64+0x11] ;  /* 0x0000112402a27981 */ /* 0x000e64000c1e1100 */
[----:B-1----:R-:W-:-:S05]  /*25d0*/  PRMT R11, R162, 0x8880, RZ ;  /* 0x00008880a20b7816 */ /* 0x002fca00000000ff */
[----:B------:R-:W-:-:S07]  /*25e0*/  IMAD R10, R11, R152, RZ ;  /* 0x000000980b0a7224 */ /* 0x000fce00078e02ff */
.L_x_53:
[----:B------:R-:W-:Y:S05]  /*25f0*/  BSYNC B1 ;  /* 0x0000000000017941 */ /* 0x000fea0003800000 */
.L_x_52:
        /* <DEDUP_REMOVED lines=11> */
.L_x_55:
[----:B------:R-:W-:Y:S05]  /*26b0*/  BSYNC B1 ;  /* 0x0000000000017941 */ /* 0x000fea0003800000 */
.L_x_54:
[----:B-1----:R-:W-:Y:S01]  /*26c0*/  @!P4 IMAD R11, R34, R153, R10 ;  /* 0x00000099220bc224 */ /* 0x002fe200078e020a */
[----:B------:R-:W-:Y:S04]  /*26d0*/  BSSY B1, `(.L_x_56) ;  /* 0x0000006000017945 */ /* 0x000fe80003800000 */
[----:B------:R1:W-:Y:S01]  /*26e0*/  @!P4 STG.E.U8 desc[UR36][R6.64+0x10], R11 ;  /* 0x0000100b0600c986 */ /* 0x0003e2000c101124 */
[----:B------:R-:W-:Y:S05]  /*26f0*/  @P3 BRA `(.L_x_57) ;  /* 0x00000000000c3947 */ /* 0x000fea0003800000 */
[----:B------:R-:W1:Y:S02]  /*2700*/  LDG.E.U8 R162, desc[UR36][R8.64+0x11] ;  /* 0x0000112408a27981 */ /* 0x000e64000c1e1100 */
[----:B-1----:R-:W-:-:S05]  /*2710*/  PRMT R11, R162, 0x8880, RZ ;  /* 0x00008880a20b7816 */ /* 0x002fca00000000ff */
[----:B------:R-:W-:-:S07]  /*2720*/  IMAD R10, R11, R152, RZ ;  /* 0x000000980b0a7224 */ /* 0x000fce00078e02ff */
.L_x_57:
[----:B------:R-:W-:Y:S05]  /*2730*/  BSYNC B1 ;  /* 0x0000000000017941 */ /* 0x000fea0003800000 */
.L_x_56:
[----:B------:R-:W-:Y:S01]  /*2740*/  @!P3 IMAD R35, R35, R153, R10 ;  /* 0x000000992323b224 */ /* 0x000fe200078e020a */
[----:B------:R-:W-:Y:S04]  /*2750*/  BSSY B1, `(.L_x_58) ;  /* 0x0000006000017945 */ /* 0x000fe80003800000 */
[----:B------:R0:W-:Y:S01]  /*2760*/  @!P3 STG.E.U8 desc[UR36][R6.64+0x11], R35 ;  /* 0x000011230600b986 */ /* 0x0001e2000c101124 */
[----:B------:R-:W-:Y:S05]  /*2770*/  @P5 BRA `(.L_x_59) ;  /* 0x00000000000c5947 */ /* 0x000fea0003800000 */
[----:B------:R-:W1:Y:S02]  /*2780*/  LDG.E.U8 R162, desc[UR36][R2.64+0x18] ;  /* 0x0000182402a27981 */ /* 0x000e64000c1e1100 */
[----:B-1----:R-:W-:-:S05]  /*2790*/  PRMT R11, R162, 0x8880, RZ ;  /* 0x00008880a20b7816 */ /* 0x002fca00000000ff */
[----:B------:R-:W-:-:S07]  /*27a0*/  IMAD R10, R11, R152, RZ ;  /* 0x000000980b0a7224 */ /* 0x000fce00078e02ff */
.L_x_59:
[----:B------:R-:W-:Y:S05]  /*27b0*/  BSYNC B1 ;  /* 0x0000000000017941 */ /* 0x000fea0003800000 */
.L_x_58:
[----:B-1----:R-:W-:Y:S01]  /*27c0*/  @!P5 IMAD R11, R36, R153, R10 ;  /* 0x00000099240bd224 */ /* 0x002fe200078e020a */
[----:B------:R-:W-:Y:S04]  /*27d0*/  BSSY B1, `(.L_x_60) ;  /* 0x0000006000017945 */ /* 0x000fe80003800000 */
[----:B------:R1:W-:Y:S01]  /*27e0*/  @!P5 STG.E.U8 desc[UR36][R4.64+0x18], R11 ;  /* 0x0000180b0400d986 */ /* 0x0003e2000c101124 */
[----:B------:R-:W-:Y:S05]  /*27f0*/  @P2 BRA `(.L_x_61) ;  /* 0x00000000000c2947 */ /* 0x000fea0003800000 */
[----:B------:R-:W1:Y:S02]  /*2800*/  LDG.E.U8 R162, desc[UR36][R2.64+0x19] ;  /* 0x0000192402a27981 */ /* 0x000e64000c1e1100 */
[----:B-1----:R-:W-:-:S05]  /*2810*/  PRMT R11, R162, 0x8880, RZ ;  /* 0x00008880a20b7816 */ /* 0x002fca00000000ff */
[----:B------:R-:W-:-:S07]  /*2820*/  IMAD R10, R11, R152, RZ ;  /* 0x000000980b0a7224 */ /* 0x000fce00078e02ff */
.L_x_61:
[----:B------:R-:W-:Y:S05]  /*2830*/  BSYNC B1 ;  /* 0x0000000000017941 */ /* 0x000fea0003800000 */
.L_x_60:
        /* <DEDUP_REMOVED lines=11> */
.L_x_63:
[----:B------:R-:W-:Y:S05]  /*28f0*/  BSYNC B1 ;  /* 0x0000000000017941 */ /* 0x000fea0003800000 */
.L_x_62:
[----:B-1----:R-:W-:Y:S01]  /*2900*/  @!P4 IMAD R11, R38, R153, R10 ;  /* 0x00000099260bc224 */ /* 0x002fe200078e020a */
[----:B------:R-:W-:Y:S04]  /*2910*/  BSSY B1, `(.L_x_64) ;  /* 0x0000006000017945 */ /* 0x000fe80003800000 */
[----:B------:R1:W-:Y:S01]  /*2920*/  @!P4 STG.E.U8 desc[UR36][R6.64+0x18], R11 ;  /* 0x0000180b0600c986 */ /* 0x0003e2000c101124 */
[----:B------:R-:W-:Y:S05]  /*2930*/  @P3 BRA `(.L_x_65) ;  /* 0x00000000000c3947 */ /* 0x000fea0003800000 */
[----:B------:R-:W1:Y:S02]  /*2940*/  LDG.E.U8 R162, desc[UR36][R8.64+0x19] ;  /* 0x0000192408a27981 */ /* 0x000e64000c1e1100 */
[----:B-1----:R-:W-:-:S05]  /*2950*/  PRMT R11, R162, 0x8880, RZ ;  /* 0x00008880a20b7816 */ /* 0x002fca00000000ff */
[----:B------:R-:W-:-:S07]  /*2960*/  IMAD R10, R11, R152, RZ ;  /* 0x000000980b0a7224 */ /* 0x000fce00078e02ff */
.L_x_65:
[----:B------:R-:W-:Y:S05]  /*2970*/  BSYNC B1 ;  /* 0x0000000000017941 */ /* 0x000fea0003800000 */
.L_x_64:
[----:B------:R-:W-:Y:S01]  /*2980*/  @!P3 IMAD R39, R39, R153, R10 ;  /* 0x000000992727b224 */ /* 0x000fe200078e020a */
[----:B------:R-:W-:Y:S04]  /*2990*/  BSSY B1, `(.L_x_66) ;  /* 0x0000006000017945 */ /* 0x000fe80003800000 */
[----:B------:R0:W-:Y:S01]  /*29a0*/  @!P3 STG.E.U8 desc[UR36][R6.64+0x19], R39 ;  /* 0x000019270600b986 */ /* 0x0001e2000c101124 */
[----:B------:R-:W-:Y:S05]  /*29b0*/  @P5 BRA `(.L_x_67) ;  /* 0x00000000000c5947 */ /* 0x000fea0003800000 */
[----:B------:R-:W1:Y:S02]  /*29c0*/  LDG.E.U8 R162, desc[UR36][R2.64+0x20] ;  /* 0x0000202402a27981 */ /* 0x000e64000c1e1100 */
[----:B-1----:R-:W-:-:S05]  /*29d0*/  PRMT R11, R162, 0x8880, RZ ;  /* 0x00008880a20b7816 */ /* 0x002fca00000000ff */
[----:B------:R-:W-:-:S07]  /*29e0*/  IMAD R10, R11, R152, RZ ;  /* 0x000000980b0a7224 */ /* 0x000fce00078e02ff */
.L_x_67:
[----:B------:R-:W-:Y:S05]  /*29f0*/  BSYNC B1 ;  /* 0x0000000000017941 */ /* 0x000fea0003800000 */
.L_x_66:
[----:B-1----:R-:W-:Y:S01]  /*2a00*/  @!P5 IMAD R11, R40, R153, R10 ;  /* 0x00000099280bd224 */ /* 0x002fe200078e020a */
[----:B------:R-:W-:Y:S04]  /*2a10*/  BSSY B1, `(.L_x_68) ;  /* 0x0000006000017945 */ /* 0x000fe80003800000 */
[----:B------:R1:W-:Y:S01]  /*2a20*/  @!P5 STG.E.U8 desc[UR36][R4.64+0x20], R11 ;  /* 0x0000200b0400d986 */ /* 0x0003e2000c101124 */
[----:B------:R-:W-:Y:S05]  /*2a30*/  @P2 BRA `(.L_x_69) ;  /* 0x00000000000c2947 */ /* 0x000fea0003800000 */
[----:B------:R-:W1:Y:S02]  /*2a40*/  LDG.E.U8 R162, desc[UR36][R2.64+0x21] ;  /* 0x0000212402a27981 */ /* 0x000e64000c1e1100 */
[----:B-1----:R-:W-:-:S05]  /*2a50*/  PRMT R11, R162, 0x8880, RZ ;  /* 0x00008880a20b7816 */ /* 0x002fca00000000ff */
[----:B------:R-:W-:-:S07]  /*2a60*/  IMAD R10, R11, R152, RZ ;  /* 0x000000980b0a7224 */ /* 0x000fce00078e02ff */
.L_x_69:
[----:B------:R-:W-:Y:S05]  /*2a70*/  BSYNC B1 ;  /* 0x0000000000017941 */ /* 0x000fea0003800000 */
.L_x_68:
        /* <DEDUP_REMOVED lines=11> */
.L_x_71:
[----:B------:R-:W-:Y:S05]  /*2b30*/  BSYNC B1 ;  /* 0x0000000000017941 */ /* 0x000fea0003800000 */
.L_x_70:
[----:B-1----:R-:W-:Y:S01]  /*2b40*/  @!P4 IMAD R11, R42, R153, R10 ;  /* 0x000000992a0bc224 */ /* 0x002fe200078e020a */
[----:B------:R-:W-:Y:S04]  /*2b50*/  BSSY B1, `(.L_x_72) ;  /* 0x0000006000017945 */ /* 0x000fe80003800000 */
[----:B------:R1:W-:Y:S01]  /*2b60*/  @!P4 STG.E.U8 desc[UR36][R6.64+0x20], R11 ;  /* 0x0000200b0600c986 */ /* 0x0003e2000c101124 */
[----:B------:R-:W-:Y:S05]  /*2b70*/  @P3 BRA `(.L_x_73) ;  /* 0x00000000000c3947 */ /* 0x000fea0003800000 */
[----:B------:R-:W1:Y:S02]  /*2b80*/  LDG.E.U8 R162, desc[UR36][R8.64+0x21] ;  /* 0x0000212408a27981 */ /* 0x000e64000c1e1100 */
[----:B-1----:R-:W-:-:S05]  /*2b90*/  PRMT R11, R162, 0x8880, RZ ;  /* 0x00008880a20b7816 */ /* 0x002fca00000000ff */
[----:B------:R-:W-:-:S07]  /*2ba0*/  IMAD R10, R11, R152, RZ ;  /* 0x000000980b0a7224 */ /* 0x000fce00078e02ff */
.L_x_73:
[----:B------:R-:W-:Y:S05]  /*2bb0*/  BSYNC B1 ;  /* 0x0000000000017941 */ /* 0x000fea0003800000 */
.L_x_72:
[----:B------:R-:W-:Y:S01]  /*2bc0*/  @!P3 IMAD R43, R43, R153, R10 ;  /* 0x000000992b2bb224 */ /* 0x000fe200078e020a */
[----:B------:R-:W-:Y:S04]  /*2bd0*/  BSSY B1, `(.L_x_74) ;  /* 0x0000006000017945 */ /* 0x000fe80003800000 */
[----:B------:R0:W-:Y:S01]  /*2be0*/  @!P3 STG.E.U8 desc[UR36][R6.64+0x21], R43 ;  /* 0x0000212b0600b986 */ /* 0x0001e2000c101124 */
[----:B------:R-:W-:Y:S05]  /*2bf0*/  @P5 BRA `(.L_x_75) ;  /* 0x00000000000c5947 */ /* 0x000fea0003800000 */
[----:B------:R-:W1:Y:S02]  /*2c00*/  LDG.E.U8 R162, desc[UR36][R2.64+0x28] ;  /* 0x0000282402a27981 */ /* 0x000e64000c1e1100 */
[----:B-1----:R-:W-:-:S05]  /*2c10*/  PRMT R11, R162, 0x8880, RZ ;  /* 0x00008880a20b7816 */ /* 0x002fca00000000ff */
[----:B------:R-:W-:-:S07]  /*2c20*/  IMAD R10, R11, R152, RZ ;  /* 0x000000980b0a7224 */ /* 0x000fce00078e02ff */
.L_x_75:
[----:B------:R-:W-:Y:S05]  /*2c30*/  BSYNC B1 ;  /* 0x0000000000017941 */ /* 0x000fea0003800000 */
.L_x_74:
[----:B-1----:R-:W-:Y:S01]  /*2c40*/  @!P5 IMAD R11, R44, R153, R10 ;  /* 0x000000992c0bd224 */ /* 0x002fe200078e020a */
[----:B------:R-:W-:Y:S04]  /*2c50*/  BSSY B1, `(.L_x_76) ;  /* 0x0000006000017945 */ /* 0x000fe80003800000 */
[----:B------:R1:W-:Y:S01]  /*2c60*/  @!P5 STG.E.U8 desc[UR36][R4.64+0x28], R11 ;  /* 0x0000280b0400d986 */ /* 0x0003e2000c101124 */
[----:B------:R-:W-:Y:S05]  /*2c70*/  @P2 BRA `(.L_x_77) ;  /* 0x00000000000c2947 */ /* 0x000fea0003800000 */
[----:B------:R-:W1:Y:S02]  /*2c80*/  LDG.E.U8 R162, desc[UR36][R2.64+0x29] ;  /* 0x0000292402a27981 */ /* 0x000e64000c1e1100 */
[----:B-1----:R-:W-:-:S05]  /*2c90*/  PRMT R11, R162, 0x8880, RZ ;  /* 0x00008880a20b7816 */ /* 0x002fca00000000ff */
[----:B------:R-:W-:-:S07]  /*2ca0*/  IMAD R10, R11, R152, RZ ;  /* 0x000000980b0a7224 */ /* 0x000fce00078e02ff */
.L_x_77:
[----:B------:R-:W-:Y:S05]  /*2cb0*/  BSYNC B1 ;  /* 0x0000000000017941 */ /* 0x000fea0003800000 */
.L_x_76:
        /* <DEDUP_REMOVED lines=11> */
.L_x_79:
[----:B------:R-:W-:Y:S05]  /*2d70*/  BSYNC B1 ;  /* 0x0000000000017941 */ /* 0x000fea0003800000 */
.L_x_78:
[----:B-1----:R-:W-:Y:S01]  /*2d80*/  @!P4 IMAD R11, R46, R153, R10 ;  /* 0x000000992e0bc224 */ /* 0x002fe200078e020a */
[----:B------:R-:W-:Y:S04]  /*2d90*/  BSSY B1, `(.L_x_80) ;  /* 0x0000006000017945 */ /* 0x000fe80003800000 */
[----:B------:R1:W-:Y:S01]  /*2da0*/  @!P4 STG.E.U8 desc[UR36][R6.64+0x28], R11 ;  /* 0x0000280b0600c986 */ /* 0x0003e2000c101124 */
[----:B------:R-:W-:Y:S05]  /*2db0*/  @P3 BRA `(.L_x_81) ;  /* 0x00000000000c3947 */ /* 0x000fea0003800000 */
[----:B------:R-:W1:Y:S02]  /*2dc0*/  LDG.E.U8 R162, desc[UR36][R8.64+0x29] ;  /* 0x0000292408a27981 */ /* 0x000e64000c1e1100 */
[----:B-1----:R-:W-:-:S05]  /*2dd0*/  PRMT R11, R162, 0x8880, RZ ;  /* 0x00008880a20b7816 */ /* 0x002fca00000000ff */
[----:B------:R-:W-:-:S07]  /*2de0*/  IMAD R10, R11, R152, RZ ;  /* 0x000000980b0a7224 */ /* 0x000fce00078e02ff */
.L_x_81:
[----:B------:R-:W-:Y:S05]  /*2df0*/  BSYNC B1 ;  /* 0x0000000000017941 */ /* 0x000fea0003800000 */
.L_x_80:
[----:B------:R-:W-:Y:S01]  /*2e00*/  @!P3 IMAD R47, R47, R153, R10 ;  /* 0x000000992f2fb224 */ /* 0x000fe200078e020a */
[----:B------:R-:W-:Y:S04]  /*2e10*/  BSSY B1, `(.L_x_82) ;  /* 0x0000006000017945 */ /* 0x000fe80003800000 */
[----:B------:R0:W-:Y:S01]  /*2e20*/  @!P3 STG.E.U8 desc[UR36][R6.64+0x29], R47 ;  /* 0x0000292f0600b986 */ /* 0x0001e2000c101124 */
[----:B------:R-:W-:Y:S05]  /*2e30*/  @P5 BRA `(.L_x_83) ;  /* 0x00000000000c5947 */ /* 0x000fea0003800000 */
[----:B------:R-:W1:Y:S02]  /*2e40*/  LDG.E.U8 R162, desc[UR36][R2.64+0x30] ;  /* 0x0000302402a27981 */ /* 0x000e64000c1e1100 */
[----:B-1----:R-:W-:-:S05]  /*2e50*/  PRMT R11, R162, 0x8880, RZ ;  /* 0x00008880a20b7816 */ /* 0x002fca00000000ff */
[----:B------:R-:W-:-:S07]  /*2e60*/  IMAD R10, R11, R152, RZ ;  /* 0x000000980b0a7224 */ /* 0x000fce00078e02ff */
.L_x_83:
[----:B------:R-:W-:Y:S05]  /*2e70*/  BSYNC B1 ;  /* 0x0000000000017941 */ /* 0x000fea0003800000 */
.L_x_82:
[----:B-1----:R-:W-:Y:S01]  /*2e80*/  @!P5 IMAD R11, R48, R153, R10 ;  /* 0x00000099300bd224 */ /* 0x002fe200078e020a */
[----:B------:R-:W-:Y:S04]  /*2e90*/  BSSY B1, `(.L_x_84) ;  /* 0x0000006000017945 */ /* 0x000fe80003800000 */
[----:B------:R1:W-:Y:S01]  /*2ea0*/  @!P5 STG.E.U8 desc[UR36][R4.64+0x30], R11 ;  /* 0x0000300b0400d986 */ /* 0x0003e2000c101124 */
[----:B------:R-:W-:Y:S05]  /*2eb0*/  @P2 BRA `(.L_x_85) ;  /* 0x00000000000c2947 */ /* 0x000fea0003800000 */
[----:B------:R-:W1:Y:S02]  /*2ec0*/  LDG.E.U8 R162, desc[UR36][R2.64+0x31] ;  /* 0x0000312402a27981 */ /* 0x000e64000c1e1100 */
[----:B-1----:R-:W-:-:S05]  /*2ed0*/  PRMT R11, R162, 0x8880, RZ ;  /* 0x00008880a20b7816 */ /* 0x002fca00000000ff */
[----:B------:R-:W-:-:S07]  /*2ee0*/  IMAD R10, R11, R152, RZ ;  /* 0x000000980b0a7224 */ /* 0x000fce00078e02ff */
.L_x_85:
[----:B------:R-:W-:Y:S05]  /*2ef0*/  BSYNC B1 ;  /* 0x0000000000017941 */ /* 0x000fea0003800000 */
.L_x_84:
        /* <DEDUP_REMOVED lines=11> */
.L_x_87:
[----:B------:R-:W-:Y:S05]  /*2fb0*/  BSYNC B1 ;  /* 0x0000000000017941 */ /* 0x000fea0003800000 */
.L_x_86:
[----:B-1----:R-:W-:Y:S01]  /*2fc0*/  @!P4 IMAD R11, R50, R153, R10 ;  /* 0x00000099320bc224 */ /* 0x002fe200078e020a */
[----:B------:R-:W-:Y:S04]  /*2fd0*/  BSSY B1, `(.L_x_88) ;  /* 0x0000006000017945 */ /* 0x000fe80003800000 */
[----:B------:R1:W-:Y:S01]  /*2fe0*/  @!P4 STG.E.U8 desc[UR36][R6.64+0x30], R11 ;  /* 0x0000300b0600c986 */ /* 0x0003e2000c101124 */
[----:B------:R-:W-:Y:S05]  /*2ff0*/  @P3 BRA `(.L_x_89) ;  /* 0x00000000000c3947 */ /* 0x000fea0003800000 */
[----:B------:R-:W1:Y:S02]  /*3000*/  LDG.E.U8 R162, desc[UR36][R8.64+0x31] ;  /* 0x0000312408a27981 */ /* 0x000e64000c1e1100 */
[----:B-1----:R-:W-:-:S05]  /*3010*/  PRMT R11, R162, 0x8880, RZ ;  /* 0x00008880a20b7816 */ /* 0x002fca00000000ff */
[----:B------:R-:W-:-:S07]  /*3020*/  IMAD R10, R11, R152, RZ ;  /* 0x000000980b0a7224 */ /* 0x000fce00078e02ff */
.L_x_89:
[----:B------:R-:W-:Y:S05]  /*3030*/  BSYNC B1 ;  /* 0x0000000000017941 */ /* 0x000fea0003800000 */
.L_x_88:
[----:B------:R-:W-:Y:S01]  /*3040*/  @!P3 IMAD R51, R51, R153, R10 ;  /* 0x000000993333b224 */ /* 0x000fe200078e020a */
[----:B------:R-:W-:Y:S04]  /*3050*/  BSSY B1, `(.L_x_90) ;  /* 0x0000006000017945 */ /* 0x000fe80003800000 */
[----:B------:R0:W-:Y:S01]  /*3060*/  @!P3 STG.E.U8 desc[UR36][R6.64+0x31], R51 ;  /* 0x000031330600b986 */ /* 0x0001e2000c101124 */
[----:B------:R-:W-:Y:S05]  /*3070*/  @P5 BRA `(.L_x_91) ;  /* 0x00000000000c5947 */ /* 0x000fea0003800000 */
[----:B------:R-:W1:Y:S02]  /*3080*/  LDG.E.U8 R162, desc[UR36][R2.64+0x38] ;  /* 0x0000382402a27981 */ /* 0x000e64000c1e1100 */
[----:B-1----:R-:W-:-:S05]  /*3090*/  PRMT R11, R162, 0x8880, RZ ;  /* 0x00008880a20b7816 */ /* 0x002fca00000000ff */
[----:B------:R-:W-:-:S07]  /*30a0*/  IMAD R10, R11, R152, RZ ;  /* 0x000000980b0a7224 */ /* 0x000fce00078e02ff */
.L_x_91:
[----:B------:R-:W-:Y:S05]  /*30b0*/  BSYNC B1 ;  /* 0x0000000000017941 */ /* 0x000fea0003800000 */
.L_x_90:
[----:B-1----:R-:W-:Y:S01]  /*30c0*/  @!P5 IMAD R11, R52, R153, R10 ;  /* 0x00000099340bd224 */ /* 0x002fe200078e020a */
[----:B------:R-:W-:Y:S04]  /*30d0*/  BSSY B1, `(.L_x_92) ;  /* 0x0000006000017945 */ /* 0x000fe80003800000 */
[----:B------:R1:W-:Y:S01]  /*30e0*/  @!P5 STG.E.U8 desc[UR36][R4.64+0x38], R11 ;  /* 0x0000380b0400d986 */ /* 0x0003e2000c101124 */
[----:B------:R-:W-:Y:S05]  /*30f0*/  @P2 BRA `(.L_x_93) ;  /* 0x00000000000c2947 */ /* 0x000fea0003800000 */
[----:B------:R-:W1:Y:S02]  /*3100*/  LDG.E.U8 R162, desc[UR36][R2.64+0x39] ;  /* 0x0000392402a27981 */ /* 0x000e64000c1e1100 */
[----:B-1----:R-:W-:-:S05]  /*3110*/  PRMT R11, R162, 0x8880, RZ ;  /* 0x00008880a20b7816 */ /* 0x002fca00000000ff */
[----:B------:R-:W-:-:S07]  /*3120*/  IMAD R10, R11, R152, RZ ;  /* 0x000000980b0a7224 */ /* 0x000fce00078e02ff */
.L_x_93:
[----:B------:R-:W-:Y:S05]  /*3130*/  BSYNC B1 ;  /* 0x0000000000017941 */ /* 0x000fea0003800000 */
.L_x_92:
        /* <DEDUP_REMOVED lines=11> */
.L_x_95:
[----:B------:R-:W-:Y:S05]  /*31f0*/  BSYNC B1 ;  /* 0x0000000000017941 */ /* 0x000fea0003800000 */
.L_x_94:
[----:B-1----:R-:W-:Y:S01]  /*3200*/  @!P4 IMAD R11, R54, R153, R10 ;  /* 0x00000099360bc224 */ /* 0x002fe200078e020a */
[----:B------:R-:W-:Y:S04]  /*3210*/  BSSY B1, `(.L_x_96) ;  /* 0x0000006000017945 */ /* 0x000fe80003800000 */
[----:B------:R1:W-:Y:S01]  /*3220*/  @!P4 STG.E.U8 desc[UR36][R6.64+0x38], R11 ;  /* 0x0000380b0600c986 */ /* 0x0003e2000c101124 */
[----:B------:R-:W-:Y:S05]  /*3230*/  @P3 BRA `(.L_x_97) ;  /* 0x00000000000c3947 */ /* 0x000fea0003800000 */
[----:B------:R-:W1:Y:S02]  /*3240*/  LDG.E.U8 R162, desc[UR36][R8.64+0x39] ;  /* 0x0000392408a27981 */ /* 0x000e64000c1e1100 */
[----:B-1----:R-:W-:-:S05]  /*3250*/  PRMT R11, R162, 0x8880, RZ ;  /* 0x00008880a20b7816 */ /* 0x002fca00000000ff */
[----:B------:R-:W-:-:S07]  /*3260*/  IMAD R10, R11, R152, RZ ;  /* 0x000000980b0a7224 */ /* 0x000fce00078e02ff */
.L_x_97:
[----:B------:R-:W-:Y:S05]  /*3270*/  BSYNC B1 ;  /* 0x0000000000017941 */ /* 0x000fea0003800000 */
.L_x_96:
[----:B------:R-:W-:Y:S01]  /*3280*/  @!P3 IMAD R55, R55, R153, R10 ;  /* 0x000000993737b224 */ /* 0x000fe200078e020a */
[----:B------:R-:W-:Y:S04]  /*3290*/  BSSY B1, `(.L_x_98) ;  /* 0x0000006000017945 */ /* 0x000fe80003800000 */
[----:B------:R0:W-:Y:S01]  /*32a0*/  @!P3 STG.E.U8 desc[UR36][R6.64+0x39], R55 ;  /* 0x000039370600b986 */ /* 0x0001e2000c101124 */
[----:B------:R-:W-:Y:S05]  /*32b0*/  @P5 BRA `(.L_x_99) ;  /* 0x00000000000c5947 */ /* 0x000fea0003800000 */
[----:B------:R-:W1:Y:S02]  /*32c0*/  LDG.E.U8 R162, desc[UR36][R2.64+0x40] ;  /* 0x0000402402a27981 */ /* 0x000e64000c1e1100 */
[----:B-1----:R-:W-:-:S05]  /*32d0*/  PRMT R11, R162, 0x8880, RZ ;  /* 0x00008880a20b7816 */ /* 0x002fca00000000ff */
[----:B------:R-:W-:-:S07]  /*32e0*/  IMAD R10, R11, R152, RZ ;  /* 0x000000980b0a7224 */ /* 0x000fce00078e02ff */
.L_x_99:
[----:B------:R-:W-:Y:S05]  /*32f0*/  BSYNC B1 ;  /* 0x0000000000017941 */ /* 0x000fea0003800000 */
.L_x_98:
[----:B-1----:R-:W-:Y:S01]  /*3300*/  @!P5 IMAD R11, R56, R153, R10 ;  /* 0x00000099380bd224 */ /* 0x002fe200078e020a */
[----:B------:R-:W-:Y:S04]  /*3310*/  BSSY B1, `(.L_x_100) ;  /* 0x0000006000017945 */ /* 0x000fe80003800000 */
[----:B------:R1:W-:Y:S01]  /*3320*/  @!P5 STG.E.U8 desc[UR36][R4.64+0x40], R11 ;  /* 0x0000400b0400d986 */ /* 0x0003e2000c101124 */
[----:B------:R-:W-:Y:S05]  /*3330*/  @P2 BRA `(.L_x_101) ;  /* 0x00000000000c2947 */ /* 0x000fea0003800000 */
[----:B------:R-:W1:Y:S02]  /*3340*/  LDG.E.U8 R162, desc[UR36][R2.64+0x41] ;  /* 0x0000412402a27981 */ /* 0x000e64000c1e1100 */
[----:B-1----:R-:W-:-:S05]  /*3350*/  PRMT R11, R162, 0x8880, RZ ;  /* 0x00008880a20b7816 */ /* 0x002fca00000000ff */
[----:B------:R-:W-:-:S07]  /*3360*/  IMAD R10, R11, R152, RZ ;  /* 0x000000980b0a7224 */ /* 0x000fce00078e02ff */
.L_x_101:
[----:B------:R-:W-:Y:S05]  /*3370*/  BSYNC B1 ;  /* 0x0000000000017941 */ /* 0x000fea0003800000 */
.L_x_100:
        /* <DEDUP_REMOVED lines=11> */
.L_x_103:
[----:B------:R-:W-:Y:S05]  /*3430*/  BSYNC B1 ;  /* 0x0000000000017941 */ /* 0x000fea0003800000 */
.L_x_102:
[----:B-1----:R-:W-:Y:S01]  /*3440*/  @!P4 IMAD R11, R58, R153, R10 ;  /* 0x000000993a0bc224 */ /* 0x002fe200078e020a */
[----:B------:R-:W-:Y:S04]  /*3450*/  BSSY B1, `(.L_x_104) ;  /* 0x0000006000017945 */ /* 0x000fe80003800000 */
[----:B------:R1:W-:Y:S01]  /*3460*/  @!P4 STG.E.U8 desc[UR36][R6.64+0x40], R11 ;  /* 0x0000400b0600c986 */ /* 0x0003e2000c101124 */
[----:B------:R-:W-:Y:S05]  /*3470*/  @P3 BRA `(.L_x_105) ;  /* 0x00000000000c3947 */ /* 0x000fea0003800000 */
[----:B------:R-:W1:Y:S02]  /*3480*/  LDG.E.U8 R162, desc[UR36][R8.64+0x41] ;  /* 0x0000412408a27981 */ /* 0x000e64000c1e1100 */
[----:B-1----:R-:W-:-:S05]  /*3490*/  PRMT R11, R162, 0x8880, RZ ;  /* 0x00008880a20b7816 */ /* 0x002fca00000000ff */
[----:B------:R-:W-:-:S07]  /*34a0*/  IMAD R10, R11, R152, RZ ;  /* 0x000000980b0a7224 */ /* 0x000fce00078e02ff */
.L_x_105:
[----:B------:R-:W-:Y:S05]  /*34b0*/  BSYNC B1 ;  /* 0x0000000000017941 */ /* 0x000fea0003800000 */
.L_x_104:
[----:B------:R-:W-:Y:S01]  /*34c0*/  @!P3 IMAD R59, R59, R153, R10 ;  /* 0x000000993b3bb224 */ /* 0x000fe200078e020a */
[----:B------:R-:W-:Y:S04]  /*34d0*/  BSSY B1, `(.L_x_106) ;  /* 0x0000006000017945 */ /* 0x000fe80003800000 */
[----:B------:R0:W-:Y:S01]  /*34e0*/  @!P3 STG.E.U8 desc[UR36][R6.64+0x41], R59 ;  /* 0x0000413b0600b986 */ /* 0x0001e2000c101124 */
[----:B------:R-:W-:Y:S05]  /*34f0*/  @P5 BRA `(.L_x_107) ;  /* 0x00000000000c5947 */ /* 0x000fea0003800000 */
[----:B------:R-:W1:Y:S02]  /*3500*/  LDG.E.U8 R162, desc[UR36][R2.64+0x48] ;  /* 0x0000482402a27981 */ /* 0x000e64000c1e1100 */
[----:B-1----:R-:W-:-:S05]  /*3510*/  PRMT R11, R162, 0x8880, RZ ;  /* 0x00008880a20b7816 */ /* 0x002fca00000000ff */
[----:B------:R-:W-:-:S07]  /*3520*/  IMAD R10, R11, R152, RZ ;  /* 0x000000980b0a7224 */ /* 0x000fce00078e02ff */
.L_x_107:
[----:B------:R-:W-:Y:S05]  /*3530*/  BSYNC B1 ;  /* 0x0000000000017941 */ /* 0x000fea0003800000 */
.L_x_106:
[----:B-1----:R-:W-:Y:S01]  /*3540*/  @!P5 IMAD R11, R60, R153, R10 ;  /* 0x000000993c0bd224 */ /* 0x002fe200078e020a */
[----:B------:R-:W-:Y:S04]  /*3550*/  BSSY B1, `(.L_x_108) ;  /* 0x0000006000017945 */ /* 0x000fe80003800000 */
[----:B------:R1:W-:Y:S01]  /*3560*/  @!P5 STG.E.U8 desc[UR36][R4.64+0x48], R11 ;  /* 0x0000480b0400d986 */ /* 0x0003e2000c101124 */
[----:B------:R-:W-:Y:S05]  /*3570*/  @P2 BRA `(.L_x_109) ;  /* 0x00000000000c2947 */ /* 0x000fea0003800000 */
[----:B------:R-:W1:Y:S02]  /*3580*/  LDG.E.U8 R162, desc[UR36][R2.64+0x49] ;  /* 0x0000492402a27981 */ /* 0x000e64000c1e1100 */
[----:B-1----:R-:W-:-:S05]  /*3590*/  PRMT R11, R162, 0x8880, RZ ;  /* 0x00008880a20b7816 */ /* 0x002fca00000000ff */
[----:B------:R-:W-:-:S07]  /*35a0*/  IMAD R10, R11, R152, RZ ;  /* 0x000000980b0a7224 */ /* 0x000fce00078e02ff */
.L_x_109:
[----:B------:R-:W-:Y:S05]  /*35b0*/  BSYNC B1 ;  /* 0x0000000000017941 */ /* 0x000fea0003800000 */
.L_x_108:
        /* <DEDUP_REMOVED lines=11> */
.L_x_111:
[----:B------:R-:W-:Y:S05]  /*3670*/  BSYNC B1 ;  /* 0x0000000000017941 */ /* 0x000fea0003800000 */
.L_x_110:
[----:B-1----:R-:W-:Y:S01]  /*3680*/  @!P4 IMAD R11, R62, R153, R10 ;  /* 0x000000993e0bc224 */ /* 0x002fe200078e020a */
[----:B------:R-:W-:Y:S04]  /*3690*/  BSSY B1, `(.L_x_112) ;  /* 0x0000006000017945 */ /* 0x000fe80003800000 */
[----:B------:R1:W-:Y:S01]  /*36a0*/  @!P4 STG.E.U8 desc[UR36][R6.64+0x48], R11 ;  /* 0x0000480b0600c986 */ /* 0x0003e2000c101124 */
[----:B------:R-:W-:Y:S05]  /*36b0*/  @P3 BRA `(.L_x_113) ;  /* 0x00000000000c3947 */ /* 0x000fea0003800000 */
[----:B------:R-:W1:Y:S02]  /*36c0*/  LDG.E.U8 R162, desc[UR36][R8.64+0x49] ;  /* 0x0000492408a27981 */ /* 0x000e64000c1e1100 */
[----:B-1----:R-:W-:-:S05]  /*36d0*/  PRMT R11, R162, 0x8880, RZ ;  /* 0x00008880a20b7816 */ /* 0x002fca00000000ff */
[----:B------:R-:W-:-:S07]  /*36e0*/  IMAD R10, R11, R152, RZ ;  /* 0x000000980b0a7224 */ /* 0x000fce00078e02ff */
.L_x_113:
[----:B------:R-:W-:Y:S05]  /*36f0*/  BSYNC B1 ;  /* 0x0000000000017941 */ /* 0x000fea0003800000 */
.L_x_112:
[----:B------:R-:W-:Y:S01]  /*3700*/  @!P3 IMAD R63, R63, R153, R10 ;  /* 0x000000993f3fb224 */ /* 0x000fe200078e020a */
[----:B------:R-:W-:Y:S04]  /*3710*/  BSSY B1, `(.L_x_114) ;  /* 0x0000006000017945 */ /* 0x000fe80003800000 */
[----:B------:R0:W-:Y:S01]  /*3720*/  @!P3 STG.E.U8 desc[UR36][R6.64+0x49], R63 ;  /* 0x0000493f0600b986 */ /* 0x0001e2000c101124 */
[----:B------:R-:W-:Y:S05]  /*3730*/  @P5 BRA `(.L_x_115) ;  /* 0x00000000000c5947 */ /* 0x000fea0003800000 */
[----:B------:R-:W1:Y:S02]  /*3740*/  LDG.E.U8 R162, desc[UR36][R2.64+0x50] ;  /* 0x0000502402a27981 */ /* 0x000e64000c1e1100 */
[----:B-1----:R-:W-:-:S05]  /*3750*/  PRMT R11, R162, 0x8880, RZ ;  /* 0x00008880a20b7816 */ /* 0x002fca00000000ff */
[----:B------:R-:W-:-:S07]  /*3760*/  IMAD R10, R11, R152, RZ ;  /* 0x000000980b0a7224 */ /* 0x000fce00078e02ff */
.L_x_115:
[----:B------:R-:W-:Y:S05]  /*3770*/  BSYNC B1 ;  /* 0x0000000000017941 */ /* 0x000fea0003800000 */
.L_x_114:
[----:B-1----:R-:W-:Y:S01]  /*3780*/  @!P5 IMAD R11, R64, R153, R10 ;  /* 0x00000099400bd224 */ /* 0x002fe200078e020a */
[----:B------:R-:W-:Y:S04]  /*3790*/  BSSY B1, `(.L_x_116) ;  /* 0x0000006000017945 */ /* 0x000fe80003800000 */
[----:B------:R1:W-:Y:S01]  /*37a0*/  @!P5 STG.E.U8 desc[UR36][R4.64+0x50], R11 ;  /* 0x0000500b0400d986 */ /* 0x0003e2000c101124 */
[----:B------:R-:W-:Y:S05]  /*37b0*/  @P2 BRA `(.L_x_117) ;  /* 0x00000000000c2947 */ /* 0x000fea0003800000 */
[----:B------:R-:W1:Y:S02]  /*37c0*/  LDG.E.U8 R162, desc[UR36][R2.64+0x51] ;  /* 0x0000512402a27981 */ /* 0x000e64000c1e1100 */
[----:B-1----:R-:W-:-:S05]  /*37d0*/  PRMT R11, R162, 0x8880, RZ ;  /* 0x00008880a20b7816 */ /* 0x002fca00000000ff */
[----:B------:R-:W-:-:S07]  /*37e0*/  IMAD R10, R11, R152, RZ ;  /* 0x000000980b0a7224 */ /* 0x000fce00078e02ff */
.L_x_117:
[----:B------:R-:W-:Y:S05]  /*37f0*/  BSYNC B1 ;  /* 0x0000000000017941 */ /* 0x000fea0003800000 */
.L_x_116:
        /* <DEDUP_REMOVED lines=11> */
.L_x_119:
[----:B------:R-:W-:Y:S05]  /*38b0*/  BSYNC B1 ;  /* 0x0000000000017941 */ /* 0x000fea0003800000 */
.L_x_118:
[----:B-1----:R-:W-:Y:S01]  /*38c0*/  @!P4 IMAD R11, R66, R153, R10 ;  /* 0x00000099420bc224 */ /* 0x002fe200078e020a */
[----:B------:R-:W-:Y:S04]  /*38d0*/  BSSY B1, `(.L_x_120) ;  /* 0x0000006000017945 */ /* 0x000fe80003800000 */
[----:B------:R1:W-:Y:S01]  /*38e0*/  @!P4 STG.E.U8 desc[UR36][R6.64+0x50], R11 ;  /* 0x0000500b0600c986 */ /* 0x0003e2000c101124 */
[----:B------:R-:W-:Y:S05]  /*38f0*/  @P3 BRA `(.L_x_121) ;  /* 0x00000000000c3947 */ /* 0x000fea0003800000 */
[----:B------:R-:W1:Y:S02]  /*3900*/  LDG.E.U8 R162, desc[UR36][R8.64+0x51] ;  /* 0x0000512408a27981 */ /* 0x000e64000c1e1100 */
[----:B-1----:R-:W-:-:S05]  /*3910*/  PRMT R11, R162, 0x8880, RZ ;  /* 0x00008880a20b7816 */ /* 0x002fca00000000ff */
[----:B------:R-:W-:-:S07]  /*3920*/  IMAD R10, R11, R152, RZ ;  /* 0x000000980b0a7224 */ /* 0x000fce00078e02ff */
.L_x_121:
[----:B------:R-:W-:Y:S05]  /*3930*/  BSYNC B1 ;  /* 0x0000000000017941 */ /* 0x000fea0003800000 */
.L_x_120:
[----:B------:R-:W-:Y:S01]  /*3940*/  @!P3 IMAD R67, R67, R153, R10 ;  /* 0x000000994343b224 */ /* 0x000fe200078e020a */
[----:B------:R-:W-:Y:S04]  /*3950*/  BSSY B1, `(.L_x_122) ;  /* 0x0000006000017945 */ /* 0x000fe80003800000 */
[----:B------:R0:W-:Y:S01]  /*3960*/  @!P3 STG.E.U8 desc[UR36][R6.64+0x51], R67 ;  /* 0x000051430600b986 */ /* 0x0001e2000c101124 */
[----:B------:R-:W-:Y:S05]  /*3970*/  @P5 BRA `(.L_x_123) ;  /* 0x00000000000c5947 */ /* 0x000fea0003800000 */
[----:B------:R-:W1:Y:S02]  /*3980*/  LDG.E.U8 R162, desc[UR36][R2.64+0x58] ;  /* 0x0000582402a27981 */ /* 0x000e64000c1e1100 */
[----:B-1----:R-:W-:-:S05]  /*3990*/  PRMT R11, R162, 0x8880, RZ ;  /* 0x00008880a20b7816 */ /* 0x002fca00000000ff */
[----:B------:R-:W-:-:S07]  /*39a0*/  IMAD R10, R11, R152, RZ ;  /* 0x000000980b0a7224 */ /* 0x000fce00078e02ff */
.L_x_123:
[----:B------:R-:W-:Y:S05]  /*39b0*/  BSYNC B1 ;  /* 0x0000000000017941 */ /* 0x000fea0003800000 */
.L_x_122:
[----:B-1----:R-:W-:Y:S01]  /*39c0*/  @!P5 IMAD R11, R68, R153, R10 ;  /* 0x00000099440bd224 */ /* 0x002fe200078e020a */
[----:B------:R-:W-:Y:S04]  /*39d0*/  BSSY B1, `(.L_x_124) ;  /* 0x0000006000017945 */ /* 0x000fe80003800000 */
[----:B------:R1:W-:Y:S01]  /*39e0*/  @!P5 STG.E.U8 desc[UR36][R4.64+0x58], R11 ;  /* 0x0000580b0400d986 */ /* 0x0003e2000c101124 */
[----:B------:R-:W-:Y:S05]  /*39f0*/  @P2 BRA `(.L_x_125) ;  /* 0x00000000000c2947 */ /* 0x000fea0003800000 */
[----:B------:R-:W1:Y:S02]  /*3a00*/  LDG.E.U8 R162, desc[UR36][R2.64+0x59] ;  /* 0x0000592402a27981 */ /* 0x000e64000c1e1100 */
[----:B-1----:R-:W-:-:S05]  /*3a10*/  PRMT R11, R162, 0x8880, RZ ;  /* 0x00008880a20b7816 */ /* 0x002fca00000000ff */
[----:B------:R-:W-:-:S07]  /*3a20*/  IMAD R10, R11, R152, RZ ;  /* 0x000000980b0a7224 */ /* 0x000fce00078e02ff */
.L_x_125:
[----:B------:R-:W-:Y:S05]  /*3a30*/  BSYNC B1 ;  /* 0x0000000000017941 */ /* 0x000fea0003800000 */
.L_x_124:
        /* <DEDUP_REMOVED lines=11> */
.L_x_127:
[----:B------:R-:W-:Y:S05]  /*3af0*/  BSYNC B1 ;  /* 0x0000000000017941 */ /* 0x000fea0003800000 */
.L_x_126:
[----:B-1----:R-:W-:Y:S01]  /*3b00*/  @!P4 IMAD R11, R70, R153, R10 ;  /* 0x00000099460bc224 */ /* 0x002fe200078e020a */
[----:B------:R-:W-:Y:S04]  /*3b10*/  BSSY B1, `(.L_x_128) ;  /* 0x0000006000017945 */ /* 0x000fe80003800000 */
[----:B------:R1:W-:Y:S01]  /*3b20*/  @!P4 STG.E.U8 desc[UR36][R6.64+0x58], R11 ;  /* 0x0000580b0600c986 */ /* 0x0003e2000c101124 */
[----:B------:R-:W-:Y:S05]  /*3b30*/  @P3 BRA `(.L_x_129) ;  /* 0x00000000000c3947 */ /* 0x000fea0003800000 */
[----:B------:R-:W1:Y:S02]  /*3b40*/  LDG.E.U8 R162, desc[UR36][R8.64+0x59] ;  /* 0x0000592408a27981 */ /* 0x000e64000c1e1100 */
[----:B-1----:R-:W-:-:S05]  /*3b50*/  PRMT R11, R162, 0x8880, RZ ;  /* 0x00008880a20b7816 */ /* 0x002fca00000000ff */
[----:B------:R-:W-:-:S07]  /*3b60*/  IMAD R10, R11, R152, RZ ;  /* 0x000000980b0a7224 */ /* 0x000fce00078e02ff */
.L_x_129:
[----:B------:R-:W-:Y:S05]  /*3b70*/  BSYNC B1 ;  /* 0x0000000000017941 */ /* 0x000fea0003800000 */
.L_x_128:
[----:B------:R-:W-:Y:S01]  /*3b80*/  @!P3 IMAD R71, R71, R153, R10 ;  /* 0x000000994747b224 */ /* 0x000fe200078e020a */
[----:B------:R-:W-:Y:S04]  /*3b90*/  BSSY B1, `(.L_x_130) ;  /* 0x0000006000017945 */ /* 0x000fe80003800000 */
[----:B------:R0:W-:Y:S01]  /*3ba0*/  @!P3 STG.E.U8 desc[UR36][R6.64+0x59], R71 ;  /* 0x000059470600b986 */ /* 0x0001e2000c101124 */
[----:B------:R-:W-:Y:S05]  /*3bb0*/  @P5 BRA `(.L_x_131) ;  /* 0x00000000000c5947 */ /* 0x000fea0003800000 */
[----:B------:R-:W1:Y:S02]  /*3bc0*/  LDG.E.U8 R162, desc[UR36][R2.64+0x60] ;  /* 0x0000602402a27981 */ /* 0x000e64000c1e1100 */
[----:B-1----:R-:W-:-:S05]  /*3bd0*/  PRMT R11, R162, 0x8880, RZ ;  /* 0x00008880a20b7816 */ /* 0x002fca00000000ff */
[----:B------:R-:W-:-:S07]  /*3be0*/  IMAD R10, R11, R152, RZ ;  /* 0x000000980b0a7224 */ /* 0x000fce00078e02ff */
.L_x_131:
[----:B------:R-:W-:Y:S05]  /*3bf0*/  BSYNC B1 ;  /* 0x0000000000017941 */ /* 0x000fea0003800000 */
.L_x_130:
[----:B-1----:R-:W-:Y:S01]  /*3c00*/  @!P5 IMAD R11, R72, R153, R10 ;  /* 0x00000099480bd224 */ /* 0x002fe200078e020a */
[----:B------:R-:W-:Y:S04]  /*3c10*/  BSSY B1, `(.L_x_132) ;  /* 0x0000006000017945 */ /* 0x000fe80003800000 */
[----:B------:R1:W-:Y:S01]  /*3c20*/  @!P5 STG.E.U8 desc[UR36][R4.64+0x60], R11 ;  /* 0x0000600b0400d986 */ /* 0x0003e2000c101124 */
[----:B------:R-:W-:Y:S05]  /*3c30*/  @P2 BRA `(.L_x_133) ;  /* 0x00000000000c2947 */ /* 0x000fea0003800000 */
[----:B------:R-:W1:Y:S02]  /*3c40*/  LDG.E.U8 R162, desc[UR36][R2.64+0x61] ;  /* 0x0000612402a27981 */ /* 0x000e64000c1e1100 */
[----:B-1----:R-:W-:-:S05]  /*3c50*/  PRMT R11, R162, 0x8880, RZ ;  /* 0x00008880a20b7816 */ /* 0x002fca00000000ff */
[----:B------:R-:W-:-:S07]  /*3c60*/  IMAD R10, R11, R152, RZ ;  /* 0x000000980b0a7224 */ /* 0x000fce00078e02ff */
.L_x_133:
[----:B------:R-:W-:Y:S05]  /*3c70*/  BSYNC B1 ;  /* 0x0000000000017941 */ /* 0x000fea0003800000 */
.L_x_132:
        /* <DEDUP_REMOVED lines=11> */
.L_x_135:
[----:B------:R-:W-:Y:S05]  /*3d30*/  BSYNC B1 ;  /* 0x0000000000017941 */ /* 0x000fea0003800000 */
.L_x_134:
[----:B-1----:R-:W-:Y:S01]  /*3d40*/  @!P4 IMAD R11, R74, R153, R10 ;  /* 0x000000994a0bc224 */ /* 0x002fe200078e020a */
[----:B------:R-:W-:Y:S04]  /*3d50*/  BSSY B1, `(.L_x_136) ;  /* 0x0000006000017945 */ /* 0x000fe80003800000 */
[----:B------:R1:W-:Y:S01]  /*3d60*/  @!P4 STG.E.U8 desc[UR36][R6.64+0x60], R11 ;  /* 0x0000600b0600c986 */ /* 0x0003e2000c101124 */
[----:B------:R-:W-:Y:S05]  /*3d70*/  @P3 BRA `(.L_x_137) ;  /* 0x00000000000c3947 */ /* 0x000fea0003800000 */
[----:B------:R-:W1:Y:S02]  /*3d80*/  LDG.E.U8 R162, desc[UR36][R8.64+0x61] ;  /* 0x0000612408a27981 */ /* 0x000e64000c1e1100 */
[----:B-1----:R-:W-:-:S05]  /*3d90*/  PRMT R11, R162, 0x8880, RZ ;  /* 0x00008880a20b7816 */ /* 0x002fca00000000ff */
[----:B------:R-:W-:-:S07]  /*3da0*/  IMAD R10, R11, R152, RZ ;  /* 0x000000980b0a7224 */ /* 0x000fce00078e02ff */
.L_x_137:
[----:B------:R-:W-:Y:S05]  /*3db0*/  BSYNC B1 ;  /* 0x0000000000017941 */ /* 0x000fea0003800000 */
.L_x_136:
[----:B------:R-:W-:Y:S01]  /*3dc0*/  @!P3 IMAD R75, R75, R153, R10 ;  /* 0x000000994b4bb224 */ /* 0x000fe200078e020a */
[----:B------:R-:W-:Y:S04]  /*3dd0*/  BSSY B1, `(.L_x_138) ;  /* 0x0000006000017945 */ /* 0x000fe80003800000 */
[----:B------:R0:W-:Y:S01]  /*3de0*/  @!P3 STG.E.U8 desc[UR36][R6.64+0x61], R75 ;  /* 0x0000614b0600b986 */ /* 0x0001e2000c101124 */
[----:B------:R-:W-:Y:S05]  /*3df0*/  @P5 BRA `(.L_x_139) ;  /* 0x00000000000c5947 */ /* 0x000fea0003800000 */
[----:B------:R-:W1:Y:S02]  /*3e00*/  LDG.E.U8 R162, desc[UR36][R2.64+0x68] ;  /* 0x0000682402a27981 */ /* 0x000e64000c1e1100 */
[----:B-1----:R-:W-:-:S05]  /*3e10*/  PRMT R11, R162, 0x8880, RZ ;  /* 0x00008880a20b7816 */ /* 0x002fca00000000ff */
[----:B------:R-:W-:-:S07]  /*3e20*/  IMAD R10, R11, R152, RZ ;  /* 0x000000980b0a7224 */ /* 0x000fce00078e02ff */
.L_x_139:
[----:B------:R-:W-:Y:S05]  /*3e30*/  BSYNC B1 ;  /* 0x0000000000017941 */ /* 0x000fea0003800000 */
.L_x_138:
[----:B-1----:R-:W-:Y:S01]  /*3e40*/  @!P5 IMAD R11, R76, R153, R10 ;  /* 0x000000994c0bd224 */ /* 0x002fe200078e020a */
[----:B------:R-:W-:Y:S04]  /*3e50*/  BSSY B1, `(.L_x_140) ;  /* 0x0000006000017945 */ /* 0x000fe80003800000 */
[----:B------:R1:W-:Y:S01]  /*3e60*/  @!P5 STG.E.U8 desc[UR36][R4.64+0x68], R11 ;  /* 0x0000680b0400d986 */ /* 0x0003e2000c101124 */
[----:B------:R-:W-:Y:S05]  /*3e70*/  @P2 BRA `(.L_x_141) ;  /* 0x00000000000c2947 */ /* 0x000fea0003800000 */
[----:B------:R-:W1:Y:S02]  /*3e80*/  LDG.E.U8 R162, desc[UR36][R2.64+0x69] ;  /* 0x0000692402a27981 */ /* 0x000e64000c1e1100 */
[----:B-1----:R-:W-:-:S05]  /*3e90*/  PRMT R11, R162, 0x8880, RZ ;  /* 0x00008880a20b7816 */ /* 0x002fca00000000ff */
[----:B------:R-:W-:-:S07]  /*3ea0*/  IMAD R10, R11, R152, RZ ;  /* 0x000000980b0a7224 */ /* 0x000fce00078e02ff */
.L_x_141:
[----:B------:R-:W-:Y:S05]  /*3eb0*/  BSYNC B1 ;  /* 0x0000000000017941 */ /* 0x000fea0003800000 */
.L_x_140:
        /* <DEDUP_REMOVED lines=11> */
.L_x_143:
[----:B------:R-:W-:Y:S05]  /*3f70*/  BSYNC B1 ;  /* 0x0000000000017941 */ /* 0x000fea0003800000 */
.L_x_142:
[----:B-1----:R-:W-:Y:S01]  /*3f80*/  @!P4 IMAD R11, R78, R153, R10 ;  /* 0x000000994e0bc224 */ /* 0x002fe200078e020a */
[----:B------:R-:W-:Y:S04]  /*3f90*/  BSSY B1, `(.L_x_144) ;  /* 0x0000006000017945 */ /* 0x000fe80003800000 */
[----:B------:R1:W-:Y:S01]  /*3fa0*/  @!P4 STG.E.U8 desc[UR36][R6.64+0x68], R11 ;  /* 0x0000680b0600c986 */ /* 0x0003e2000c101124 */
[----:B------:R-:W-:Y:S05]  /*3fb0*/  @P3 BRA `(.L_x_145) ;  /* 0x00000000000c3947 */ /* 0x000fea0003800000 */
[----:B------:R-:W1:Y:S02]  /*3fc0*/  LDG.E.U8 R162, desc[UR36][R8.64+0x69] ;  /* 0x0000692408a27981 */ /* 0x000e64000c1e1100 */
[----:B-1----:R-:W-:-:S05]  /*3fd0*/  PRMT R11, R162, 0x8880, RZ ;  /* 0x00008880a20b7816 */ /* 0x002fca00000000ff */
[----:B------:R-:W-:-:S07]  /*3fe0*/  IMAD R10, R11, R152, RZ ;  /* 0x000000980b0a7224 */ /* 0x000fce00078e02ff */
.L_x_145:
[----:B------:R-:W-:Y:S05]  /*3ff0*/  BSYNC B1 ;  /* 0x0000000000017941 */ /* 0x000fea0003800000 */
.L_x_144:
[----:B------:R-:W-:Y:S01]  /*4000*/  @!P3 IMAD R79, R79, R153, R10 ;  /* 0x000000994f4fb224 */ /* 0x000fe200078e020a */
[----:B------:R-:W-:Y:S04]  /*4010*/  BSSY B1, `(.L_x_146) ;  /* 0x0000006000017945 */ /* 0x000fe80003800000 */
[----:B------:R0:W-:Y:S01]  /*4020*/  @!P3 STG.E.U8 desc[UR36][R6.64+0x69], R79 ;  /* 0x0000694f0600b986 */ /* 0x0001e2000c101124 */
[----:B------:R-:W-:Y:S05]  /*4030*/  @P5 BRA `(.L_x_147) ;  /* 0x00000000000c5947 */ /* 0x000fea0003800000 */
[----:B------:R-:W1:Y:S02]  /*4040*/  LDG.E.U8 R162, desc[UR36][R2.64+0x70] ;  /* 0x0000702402a27981 */ /* 0x000e64000c1e1100 */
[----:B-1----:R-:W-:-:S05]  /*4050*/  PRMT R11, R162, 0x8880, RZ ;  /* 0x00008880a20b7816 */ /* 0x002fca00000000ff */
[----:B------:R-:W-:-:S07]  /*4060*/  IMAD R10, R11, R152, RZ ;  /* 0x000000980b0a7224 */ /* 0x000fce00078e02ff */
.L_x_147:
[----:B------:R-:W-:Y:S05]  /*4070*/  BSYNC B1 ;  /* 0x0000000000017941 */ /* 0x000fea0003800000 */
.L_x_146:
[----:B-1----:R-:W-:Y:S01]  /*4080*/  @!P5 IMAD R11, R80, R153, R10 ;  /* 0x00000099500bd224 */ /* 0x002fe200078e020a */
[----:B------:R-:W-:Y:S04]  /*4090*/  BSSY B1, `(.L_x_148) ;  /* 0x0000006000017945 */ /* 0x000fe80003800000 */
[----:B------:R1:W-:Y:S01]  /*40a0*/  @!P5 STG.E.U8 desc[UR36][R4.64+0x70], R11 ;  /* 0x0000700b0400d986 */ /* 0x0003e2000c101124 */
[----:B------:R-:W-:Y:S05]  /*40b0*/  @P2 BRA `(.L_x_149) ;  /* 0x00000000000c2947 */ /* 0x000fea0003800000 */
[----:B------:R-:W1:Y:S02]  /*40c0*/  LDG.E.U8 R162, desc[UR36][R2.64+0x71] ;  /* 0x0000712402a27981 */ /* 0x000e64000c1e1100 */
[----:B-1----:R-:W-:-:S05]  /*40d0*/  PRMT R11, R162, 0x8880, RZ ;  /* 0x00008880a20b7816 */ /* 0x002fca00000000ff */
[----:B------:R-:W-:-:S07]  /*40e0*/  IMAD R10, R11, R152, RZ ;  /* 0x000000980b0a7224 */ /* 0x000fce00078e02ff */
.L_x_149:
[----:B------:R-:W-:Y:S05]  /*40f0*/  BSYNC B1 ;  /* 0x0000000000017941 */ /* 0x000fea0003800000 */
.L_x_148:
        /* <DEDUP_REMOVED lines=11> */
.L_x_151:
[----:B------:R-:W-:Y:S05]  /*41b0*/  BSYNC B1 ;  /* 0x0000000000017941 */ /* 0x000fea0003800000 */
.L_x_150:
[----:B-1----:R-:W-:Y:S01]  /*41c0*/  @!P4 IMAD R11, R82, R153, R10 ;  /* 0x00000099520bc224 */ /* 0x002fe200078e020a */
[----:B------:R-:W-:Y:S04]  /*41d0*/  BSSY B1, `(.L_x_152) ;  /* 0x0000006000017945 */ /* 0x000fe80003800000 */
[----:B------:R1:W-:Y:S01]  /*41e0*/  @!P4 STG.E.U8 desc[UR36][R6.64+0x70], R11 ;  /* 0x0000700b0600c986 */ /* 0x0003e2000c101124 */
[----:B------:R-:W-:Y:S05]  /*41f0*/  @P3 BRA `(.L_x_153) ;  /* 0x00000000000c3947 */ /* 0x000fea0003800000 */
[----:B------:R-:W1:Y:S02]  /*4200*/  LDG.E.U8 R162, desc[UR36][R8.64+0x71] ;  /* 0x0000712408a27981 */ /* 0x000e64000c1e1100 */
[----:B-1----:R-:W-:-:S05]  /*4210*/  PRMT R11, R162, 0x8880, RZ ;  /* 0x00008880a20b7816 */ /* 0x002fca00000000ff */
[----:B------:R-:W-:-:S07]  /*4220*/  IMAD R10, R11, R152, RZ ;  /* 0x000000980b0a7224 */ /* 0x000fce00078e02ff */
.L_x_153:
[----:B------:R-:W-:Y:S05]  /*4230*/  BSYNC B1 ;  /* 0x0000000000017941 */ /* 0x000fea0003800000 */
.L_x_152:
[----:B------:R-:W-:Y:S01]  /*4240*/  @!P3 IMAD R83, R83, R153, R10 ;  /* 0x000000995353b224 */ /* 0x000fe200078e020a */
[----:B------:R-:W-:Y:S04]  /*4250*/  BSSY B1, `(.L_x_154) ;  /* 0x0000006000017945 */ /* 0x000fe80003800000 */
[----:B------:R0:W-:Y:S01]  /*4260*/  @!P3 STG.E.U8 desc[UR36][R6.64+0x71], R83 ;  /* 0x000071530600b986 */ /* 0x0001e2000c101124 */
[----:B------:R-:W-:Y:S05]  /*4270*/  @P5 BRA `(.L_x_155) ;  /* 0x00000000000c5947 */ /* 0x000fea0003800000 */
[----:B------:R-:W1:Y:S02]  /*4280*/  LDG.E.U8 R162, desc[UR36][R2.64+0x78] ;  /* 0x0000782402a27981 */ /* 0x000e64000c1e1100 */
[----:B-1----:R-:W-:-:S05]  /*4290*/  PRMT R11, R162, 0x8880, RZ ;  /* 0x00008880a20b7816 */ /* 0x002fca00000000ff */
[----:B------:R-:W-:-:S07]  /*42a0*/  IMAD R10, R11, R152, RZ ;  /* 0x000000980b0a7224 */ /* 0x000fce00078e02ff */
.L_x_155:
[----:B------:R-:W-:Y:S05]  /*42b0*/  BSYNC B1 ;  /* 0x0000000000017941 */ /* 0x000fea0003800000 */
.L_x_154:
[----:B-1----:R-:W-:Y:S01]  /*42c0*/  @!P5 IMAD R11, R84, R153, R10 ;  /* 0x00000099540bd224 */ /* 0x002fe200078e020a */
[----:B------:R-:W-:Y:S04]  /*42d0*/  BSSY B1, `(.L_x_156) ;  /* 0x0000006000017945 */ /* 0x000fe80003800000 */
[----:B------:R1:W-:Y:S01]  /*42e0*/  @!P5 STG.E.U8 desc[UR36][R4.64+0x78], R11 ;  /* 0x0000780b0400d986 */ /* 0x0003e2000c101124 */
[----:B------:R-:W-:Y:S05]  /*42f0*/  @P2 BRA `(.L_x_157) ;  /* 0x00000000000c2947 */ /* 0x000fea0003800000 */
[----:B------:R-:W1:Y:S02]  /*4300*/  LDG.E.U8 R162, desc[UR36][R2.64+0x79] ;  /* 0x0000792402a27981 */ /* 0x000e64000c1e1100 */
[----:B-1----:R-:W-:-:S05]  /*4310*/  PRMT R11, R162, 0x8880, RZ ;  /* 0x00008880a20b7816 */ /* 0x002fca00000000ff */
[----:B------:R-:W-:-:S07]  /*4320*/  IMAD R10, R11, R152, RZ ;  /* 0x000000980b0a7224 */ /* 0x000fce00078e02ff */
.L_x_157:
[----:B------:R-:W-:Y:S05]  /*4330*/  BSYNC B1 ;  /* 0x0000000000017941 */ /* 0x000fea0003800000 */
.L_x_156:
        /* <DEDUP_REMOVED lines=11> */
.L_x_159:
[----:B------:R-:W-:Y:S05]  /*43f0*/  BSYNC B1 ;  /* 0x0000000000017941 */ /* 0x000fea0003800000 */
.L_x_158:
[----:B-1----:R-:W-:Y:S01]  /*4400*/  @!P4 IMAD R11, R86, R153, R10 ;  /* 0x00000099560bc224 */ /* 0x002fe200078e020a */
[----:B------:R-:W-:Y:S04]  /*4410*/  BSSY B1, `(.L_x_160) ;  /* 0x0000006000017945 */ /* 0x000fe80003800000 */
[----:B------:R1:W-:Y:S01]  /*4420*/  @!P4 STG.E.U8 desc[UR36][R6.64+0x78], R11 ;  /* 0x0000780b0600c986 */ /* 0x0003e2000c101124 */
[----:B------:R-:W-:Y:S05]  /*4430*/  @P3 BRA `(.L_x_161) ;  /* 0x00000000000c3947 */ /* 0x000fea0003800000 */
[----:B------:R-:W1:Y:S02]  /*4440*/  LDG.E.U8 R162, desc[UR36][R8.64+0x79] ;  /* 0x0000792408a27981 */ /* 0x000e64000c1e1100 */
[----:B-1----:R-:W-:-:S05]  /*4450*/  PRMT R11, R162, 0x8880, RZ ;  /* 0x00008880a20b7816 */ /* 0x002fca00000000ff */
[----:B------:R-:W-:-:S07]  /*4460*/  IMAD R10, R11, R152, RZ ;  /* 0x000000980b0a7224 */ /* 0x000fce00078e02ff */
.L_x_161:
[----:B------:R-:W-:Y:S05]  /*4470*/  BSYNC B1 ;  /* 0x0000000000017941 */ /* 0x000fea0003800000 */
.L_x_160:
[----:B------:R-:W-:Y:S01]  /*4480*/  @!P3 IMAD R87, R87, R153, R10 ;  /* 0x000000995757b224 */ /* 0x000fe200078e020a */
[----:B------:R-:W-:Y:S04]  /*4490*/  BSSY B1, `(.L_x_162) ;  /* 0x0000006000017945 */ /* 0x000fe80003800000 */
[----:B------:R0:W-:Y:S01]  /*44a0*/  @!P3 STG.E.U8 desc[UR36][R6.64+0x79], R87 ;  /* 0x000079570600b986 */ /* 0x0001e2000c101124 */
[----:B------:R-:W-:Y:S05]  /*44b0*/  @P5 BRA `(.L_x_163) ;  /* 0x00000000000c5947 */ /* 0x000fea0003800000 */
[----:B------:R-:W1:Y:S02]  /*44c0*/  LDG.E.U8 R162, desc[UR36][R2.64+0x80] ;  /* 0x0000802402a27981 */ /* 0x000e64000c1e1100 */
[----:B-1----:R-:W-:-:S05]  /*44d0*/  PRMT R11, R162, 0x8880, RZ ;  /* 0x00008880a20b7816 */ /* 0x002fca00000000ff */
[----:B------:R-:W-:-:S07]  /*44e0*/  IMAD R10, R11, R152, RZ ;  /* 0x000000980b0a7224 */ /* 0x000fce00078e02ff */
.L_x_163:
[----:B------:R-:W-:Y:S05]  /*44f0*/  BSYNC B1 ;  /* 0x0000000000017941 */ /* 0x000fea0003800000 */
.L_x_162:
[----:B-1----:R-:W-:Y:S01]  /*4500*/  @!P5 IMAD R11, R88, R153, R10 ;  /* 0x00000099580bd224 */ /* 0x002fe200078e020a */
[----:B------:R-:W-:Y:S04]  /*4510*/  BSSY B1, `(.L_x_164) ;  /* 0x0000006000017945 */ /* 0x000fe80003800000 */
[----:B------:R1:W-:Y:S01]  /*4520*/  @!P5 STG.E.U8 desc[UR36][R4.64+0x80], R11 ;  /* 0x0000800b0400d986 */ /* 0x0003e2000c101124 */
[----:B------:R-:W-:Y:S05]  /*4530*/  @P2 BRA `(.L_x_165) ;  /* 0x00000000000c2947 */ /* 0x000fea0003800000 */
[----:B------:R-:W1:Y:S02]  /*4540*/  LDG.E.U8 R162, desc[UR36][R2.64+0x81] ;  /* 0x0000812402a27981 */ /* 0x000e64000c1e1100 */
[----:B-1----:R-:W-:-:S05]  /*4550*/  PRMT R11, R162, 0x8880, RZ ;  /* 0x00008880a20b7816 */ /* 0x002fca00000000ff */
[----:B------:R-:W-:-:S07]  /*4560*/  IMAD R10, R11, R152, RZ ;  /* 0x000000980b0a7224 */ /* 0x000fce00078e02ff */
.L_x_165:
[----:B------:R-:W-:Y:S05]  /*4570*/  BSYNC B1 ;  /* 0x0000000000017941 */ /* 0x000fea0003800000 */
.L_x_164:
        /* <DEDUP_REMOVED lines=11> */
.L_x_167:
[----:B------:R-:W-:Y:S05]  /*4630*/  BSYNC B1 ;  /* 0x0000000000017941 */ /* 0x000fea0003800000 */
.L_x_166:
[----:B-1----:R-:W-:Y:S01]  /*4640*/  @!P4 IMAD R11, R90, R153, R10 ;  /* 0x000000995a0bc224 */ /* 0x002fe200078e020a */
[----:B------:R-:W-:Y:S04]  /*4650*/  BSSY B1, `(.L_x_168) ;  /* 0x0000006000017945 */ /* 0x000fe80003800000 */
[----:B------:R1:W-:Y:S01]  /*4660*/  @!P4 STG.E.U8 desc[UR36][R6.64+0x80], R11 ;  /* 0x0000800b0600c986 */ /* 0x0003e2000c101124 */
[----:B------:R-:W-:Y:S05]  /*4670*/  @P3 BRA `(.L_x_169) ;  /* 0x00000000000c3947 */ /* 0x000fea0003800000 */
[----:B------:R-:W1:Y:S02]  /*4680*/  LDG.E.U8 R162, desc[UR36][R8.64+0x81] ;  /* 0x0000812408a27981 */ /* 0x000e64000c1e1100 */
[----:B-1----:R-:W-:-:S05]  /*4690*/  PRMT R11, R162, 0x8880, RZ ;  /* 0x00008880a20b7816 */ /* 0x002fca00000000ff */
[----:B------:R-:W-:-:S07]  /*46a0*/  IMAD R10, R11, R152, RZ ;  /* 0x000000980b0a7224 */ /* 0x000fce00078e02ff */
.L_x_169:
[----:B------:R-:W-:Y:S05]  /*46b0*/  BSYNC B1 ;  /* 0x0000000000017941 */ /* 0x000fea0003800000 */
.L_x_168:
[----:B------:R-:W-:Y:S01]  /*46c0*/  @!P3 IMAD R91, R91, R153, R10 ;  /* 0x000000995b5bb224 */ /* 0x000fe200078e020a */
[----:B------:R-:W-:Y:S04]  /*46d0*/  BSSY B1, `(.L_x_170) ;  /* 0x0000006000017945 */ /* 0x000fe80003800000 */
[----:B------:R0:W-:Y:S01]  /*46e0*/  @!P3 STG.E.U8 desc[UR36][R6.64+0x81], R91 ;  /* 0x0000815b0600b986 */ /* 0x0001e2000c101124 */
[----:B------:R-:W-:Y:S05]  /*46f0*/  @P5 BRA `(.L_x_171) ;  /* 0x00000000000c5947 */ /* 0x000fea0003800000 */
[----:B------:R-:W1:Y:S02]  /*4700*/  LDG.E.U8 R162, desc[UR36][R2.64+0x88] ;  /* 0x0000882402a27981 */ /* 0x000e64000c1e1100 */
[----:B-1----:R-:W-:-:S05]  /*4710*/  PRMT R11, R162, 0x8880, RZ ;  /* 0x00008880a20b7816 */ /* 0x002fca00000000ff */
[----:B------:R-:W-:-:S07]  /*4720*/  IMAD R10, R11, R152, RZ ;  /* 0x000000980b0a7224 */ /* 0x000fce00078e02ff */
.L_x_171:
[----:B------:R-:W-:Y:S05]  /*4730*/  BSYNC B1 ;  /* 0x0000000000017941 */ /* 0x000fea0003800000 */
.L_x_170:
[----:B-1----:R-:W-:Y:S01]  /*4740*/  @!P5 IMAD R11, R92, R153, R10 ;  /* 0x000000995c0bd224 */ /* 0x002fe200078e020a */
[----:B------:R-:W-:Y:S04]  /*4750*/  BSSY B1, `(.L_x_172) ;  /* 0x0000006000017945 */ /* 0x000fe80003800000 */
[----:B------:R1:W-:Y:S01]  /*4760*/  @!P5 STG.E.U8 desc[UR36][R4.64+0x88], R11 ;  /* 0x0000880b0400d986 */ /* 0x0003e2000c101124 */
[----:B------:R-:W-:Y:S05]  /*4770*/  @P2 BRA `(.L_x_173) ;  /* 0x00000000000c2947 */ /* 0x000fea0003800000 */
[----:B------:R-:W1:Y:S02]  /*4780*/  LDG.E.U8 R162, desc[UR36][R2.64+0x89] ;  /* 0x0000892402a27981 */ /* 0x000e64000c1e1100 */
[----:B-1----:R-:W-:-:S05]  /*4790*/  PRMT R11, R162, 0x8880, RZ ;  /* 0x00008880a20b7816 */ /* 0x002fca00000000ff */
[----:B------:R-:W-:-:S07]  /*47a0*/  IMAD R10, R11, R152, RZ ;  /* 0x000000980b0a7224 */ /* 0x000fce00078e02ff */
.L_x_173:
[----:B------:R-:W-:Y:S05]  /*47b0*/  BSYNC B1 ;  /* 0x0000000000017941 */ /* 0x000fea0003800000 */
.L_x_172:
        /* <DEDUP_REMOVED lines=11> */
.L_x_175:
[----:B------:R-:W-:Y:S05]  /*4870*/  BSYNC B1 ;  /* 0x0000000000017941 */ /* 0x000fea0003800000 */
.L_x_174:
[----:B-1----:R-:W-:Y:S01]  /*4880*/  @!P4 IMAD R11, R94, R153, R10 ;  /* 0x000000995e0bc224 */ /* 0x002fe200078e020a */
[----:B------:R-:W-:Y:S04]  /*4890*/  BSSY B1, `(.L_x_176) ;  /* 0x0000006000017945 */ /* 0x000fe80003800000 */
[----:B------:R1:W-:Y:S01]  /*48a0*/  @!P4 STG.E.U8 desc[UR36][R6.64+0x88], R11 ;  /* 0x0000880b0600c986 */ /* 0x0003e2000c101124 */
[----:B------:R-:W-:Y:S05]  /*48b0*/  @P3 BRA `(.L_x_177) ;  /* 0x00000000000c3947 */ /* 0x000fea0003800000 */
[----:B------:R-:W1:Y:S02]  /*48c0*/  LDG.E.U8 R162, desc[UR36][R8.64+0x89] ;  /* 0x0000892408a27981 */ /* 0x000e64000c1e1100 */
[----:B-1----:R-:W-:-:S05]  /*48d0*/  PRMT R11, R162, 0x8880, RZ ;  /* 0x00008880a20b7816 */ /* 0x002fca00000000ff */
[----:B------:R-:W-:-:S07]  /*48e0*/  IMAD R10, R11, R152, RZ ;  /* 0x000000980b0a7224 */ /* 0x000fce00078e02ff */
.L_x_177:
[----:B------:R-:W-:Y:S05]  /*48f0*/  BSYNC B1 ;  /* 0x0000000000017941 */ /* 0x000fea0003800000 */
.L_x_176:
[----:B------:R-:W-:Y:S01]  /*4900*/  @!P3 IMAD R95, R95, R153, R10 ;  /* 0x000000995f5fb224 */ /* 0x000fe200078e020a */
[----:B------:R-:W-:Y:S04]  /*4910*/  BSSY B1, `(.L_x_178) ;  /* 0x0000006000017945 */ /* 0x000fe80003800000 */
[----:B------:R0:W-:Y:S01]  /*4920*/  @!P3 STG.E.U8 desc[UR36][R6.64+0x89], R95 ;  /* 0x0000895f0600b986 */ /* 0x0001e2000c101124 */
[----:B------:R-:W-:Y:S05]  /*4930*/  @P5 BRA `(.L_x_179) ;  /* 0x00000000000c5947 */ /* 0x000fea0003800000 */
[----:B------:R-:W1:Y:S02]  /*4940*/  LDG.E.U8 R162, desc[UR36][R2.64+0x90] ;  /* 0x0000902402a27981 */ /* 0x000e64000c1e1100 */
[----:B-1----:R-:W-:-:S05]  /*4950*/  PRMT R11, R162, 0x8880, RZ ;  /* 0x00008880a20b7816 */ /* 0x002fca00000000ff */
[----:B------:R-:W-:-:S07]  /*4960*/  IMAD R10, R11, R152, RZ ;  /* 0x000000980b0a7224 */ /* 0x000fce00078e02ff */
.L_x_179:
[----:B------:R-:W-:Y:S05]  /*4970*/  BSYNC B1 ;  /* 0x0000000000017941 */ /* 0x000fea0003800000 */
.L_x_178:
[----:B-1----:R-:W-:Y:S01]  /*4980*/  @!P5 IMAD R11, R96, R153, R10 ;  /* 0x00000099600bd224 */ /* 0x002fe200078e020a */
[----:B------:R-:W-:Y:S04]  /*4990*/  BSSY B1, `(.L_x_180) ;  /* 0x0000006000017945 */ /* 0x000fe80003800000 */
[----:B------:R1:W-:Y:S01]  /*49a0*/  @!P5 STG.E.U8 desc[UR36][R4.64+0x90], R11 ;  /* 0x0000900b0400d986 */ /* 0x0003e2000c101124 */
[----:B------:R-:W-:Y:S05]  /*49b0*/  @P2 BRA `(.L_x_181) ;  /* 0x00000000000c2947 */ /* 0x000fea0003800000 */
[----:B------:R-:W1:Y:S02]  /*49c0*/  LDG.E.U8 R162, desc[UR36][R2.64+0x91] ;  /* 0x0000912402a27981 */ /* 0x000e64000c1e1100 */
[----:B-1----:R-:W-:-:S05]  /*49d0*/  PRMT R11, R162, 0x8880, RZ ;  /* 0x00008880a20b7816 */ /* 0x002fca00000000ff */
[----:B------:R-:W-:-:S07]  /*49e0*/  IMAD R10, R11, R152, RZ ;  /* 0x000000980b0a7224 */ /* 0x000fce00078e02ff */
.L_x_181:
[----:B------:R-:W-:Y:S05]  /*49f0*/  BSYNC B1 ;  /* 0x0000000000017941 */ /* 0x000fea0003800000 */
.L_x_180:
        /* <DEDUP_REMOVED lines=11> */
.L_x_183:
[----:B------:R-:W-:Y:S05]  /*4ab0*/  BSYNC B1 ;  /* 0x0000000000017941 */ /* 0x000fea0003800000 */
.L_x_182:
[----:B-1----:R-:W-:Y:S01]  /*4ac0*/  @!P4 IMAD R11, R98, R153, R10 ;  /* 0x00000099620bc224 */ /* 0x002fe200078e020a */
[----:B------:R-:W-:Y:S04]  /*4ad0*/  BSSY B1, `(.L_x_184) ;  /* 0x0000006000017945 */ /* 0x000fe80003800000 */
[----:B------:R1:W-:Y:S01]  /*4ae0*/  @!P4 STG.E.U8 desc[UR36][R6.64+0x90], R11 ;  /* 0x0000900b0600c986 */ /* 0x0003e2000c101124 */
[----:B------:R-:W-:Y:S05]  /*4af0*/  @P3 BRA `(.L_x_185) ;  /* 0x00000000000c3947 */ /* 0x000fea0003800000 */
[----:B------:R-:W1:Y:S02]  /*4b00*/  LDG.E.U8 R162, desc[UR36][R8.64+0x91] ;  /* 0x0000912408a27981 */ /* 0x000e64000c1e1100 */
[----:B-1----:R-:W-:-:S05]  /*4b10*/  PRMT R11, R162, 0x8880, RZ ;  /* 0x00008880a20b7816 */ /* 0x002fca00000000ff */
[----:B------:R-:W-:-:S07]  /*4b20*/  IMAD R10, R11, R152, RZ ;  /* 0x000000980b0a7224 */ /* 0x000fce00078e02ff */
.L_x_185:
[----:B------:R-:W-:Y:S05]  /*4b30*/  BSYNC B1 ;  /* 0x0000000000017941 */ /* 0x000fea0003800000 */
.L_x_184:
[----:B------:R-:W-:Y:S01]  /*4b40*/  @!P3 IMAD R99, R99, R153, R10 ;  /* 0x000000996363b224 */ /* 0x000fe200078e020a */
[----:B------:R-:W-:Y:S04]  /*4b50*/  BSSY B1, `(.L_x_186) ;  /* 0x0000006000017945 */ /* 0x000fe80003800000 */
[----:B------:R0:W-:Y:S01]  /*4b60*/  @!P3 STG.E.U8 desc[UR36][R6.64+0x91], R99 ;  /* 0x000091630600b986 */ /* 0x0001e2000c101124 */
[----:B------:R-:W-:Y:S05]  /*4b70*/  @P5 BRA `(.L_x_187) ;  /* 0x00000000000c5947 */ /* 0x000fea0003800000 */
[----:B------:R-:W1:Y:S02]  /*4b80*/  LDG.E.U8 R162, desc[UR36][R2.64+0x98] ;  /* 0x0000982402a27981 */ /* 0x000e64000c1e1100 */
[----:B-1----:R-:W-:-:S05]  /*4b90*/  PRMT R11, R162, 0x8880, RZ ;  /* 0x00008880a20b7816 */ /* 0x002fca00000000ff */
[----:B------:R-:W-:-:S07]  /*4ba0*/  IMAD R10, R11, R152, RZ ;  /* 0x000000980b0a7224 */ /* 0x000fce00078e02ff */
.L_x_187:
[----:B------:R-:W-:Y:S05]  /*4bb0*/  BSYNC B1 ;  /* 0x0000000000017941 */ /* 0x000fea0003800000 */
.L_x_186:
[----:B-1----:R-:W-:Y:S01]  /*4bc0*/  @!P5 IMAD R11, R100, R153, R10 ;  /* 0x00000099640bd224 */ /* 0x002fe200078e020a */
[----:B------:R-:W-:Y:S04]  /*4bd0*/  BSSY B1, `(.L_x_188) ;  /* 0x0000006000017945 */ /* 0x000fe80003800000 */
[----:B------:R1:W-:Y:S01]  /*4be0*/  @!P5 STG.E.U8 desc[UR36][R4.64+0x98], R11 ;  /* 0x0000980b0400d986 */ /* 0x0003e2000c101124 */
[----:B------:R-:W-:Y:S05]  /*4bf0*/  @P2 BRA `(.L_x_189) ;  /* 0x00000000000c2947 */ /* 0x000fea0003800000 */
[----:B------:R-:W1:Y:S02]  /*4c00*/  LDG.E.U8 R162, desc[UR36][R2.64+0x99] ;  /* 0x0000992402a27981 */ /* 0x000e64000c1e1100 */
[----:B-1----:R-:W-:-:S05]  /*4c10*/  PRMT R11, R162, 0x8880, RZ ;  /* 0x00008880a20b7816 */ /* 0x002fca00000000ff */
[----:B------:R-:W-:-:S07]  /*4c20*/  IMAD R10, R11, R152, RZ ;  /* 0x000000980b0a7224 */ /* 0x000fce00078e02ff */
.L_x_189:
[----:B------:R-:W-:Y:S05]  /*4c30*/  BSYNC B1 ;  /* 0x0000000000017941 */ /* 0x000fea0003800000 */
.L_x_188:
        /* <DEDUP_REMOVED lines=11> */
.L_x_191:
[----:B------:R-:W-:Y:S05]  /*4cf0*/  BSYNC B1 ;  /* 0x0000000000017941 */ /* 0x000fea0003800000 */
.L_x_190:
[----:B-1----:R-:W-:Y:S01]  /*4d00*/  @!P4 IMAD R11, R102, R153, R10 ;  /* 0x00000099660bc224 */ /* 0x002fe200078e020a */
[----:B------:R-:W-:Y:S04]  /*4d10*/  BSSY B1, `(.L_x_192) ;  /* 0x0000006000017945 */ /* 0x000fe80003800000 */
[----:B------:R1:W-:Y:S01]  /*4d20*/  @!P4 STG.E.U8 desc[UR36][R6.64+0x98], R11 ;  /* 0x0000980b0600c986 */ /* 0x0003e2000c101124 */
[----:B------:R-:W-:Y:S05]  /*4d30*/  @P3 BRA `(.L_x_193) ;  /* 0x00000000000c3947 */ /* 0x000fea0003800000 */
[----:B------:R-:W1:Y:S02]  /*4d40*/  LDG.E.U8 R162, desc[UR36][R8.64+0x99] ;  /* 0x0000992408a27981 */ /* 0x000e64000c1e1100 */
[----:B-1----:R-:W-:-:S05]  /*4d50*/  PRMT R11, R162, 0x8880, RZ ;  /* 0x00008880a20b7816 */ /* 0x002fca00000000ff */
[----:B------:R-:W-:-:S07]  /*4d60*/  IMAD R10, R11, R152, RZ ;  /* 0x000000980b0a7224 */ /* 0x000fce00078e02ff */
.L_x_193:
[----:B------:R-:W-:Y:S05]  /*4d70*/  BSYNC B1 ;  /* 0x0000000000017941 */ /* 0x000fea0003800000 */
.L_x_192:
[----:B------:R-:W-:Y:S01]  /*4d80*/  @!P3 IMAD R103, R103, R153, R10 ;  /* 0x000000996767b224 */ /* 0x000fe200078e020a */
[----:B------:R-:W-:Y:S04]  /*4d90*/  BSSY B1, `(.L_x_194) ;  /* 0x0000006000017945 */ /* 0x000fe80003800000 */
[----:B------:R0:W-:Y:S01]  /*4da0*/  @!P3 STG.E.U8 desc[UR36][R6.64+0x99], R103 ;  /* 0x000099670600b986 */ /* 0x0001e2000c101124 */
[----:B------:R-:W-:Y:S05]  /*4db0*/  @P5 BRA `(.L_x_195) ;  /* 0x00000000000c5947 */ /* 0x000fea0003800000 */
[----:B------:R-:W1:Y:S02]  /*4dc0*/  LDG.E.U8 R162, desc[UR36][R2.64+0xa0] ;  /* 0x0000a02402a27981 */ /* 0x000e64000c1e1100 */
[----:B-1----:R-:W-:-:S05]  /*4dd0*/  PRMT R11, R162, 0x8880, RZ ;  /* 0x00008880a20b7816 */ /* 0x002fca00000000ff */
[----:B------:R-:W-:-:S07]  /*4de0*/  IMAD R10, R11, R152, RZ ;  /* 0x000000980b0a7224 */ /* 0x000fce00078e02ff */
.L_x_195:
[----:B------:R-:W-:Y:S05]  /*4df0*/  BSYNC B1 ;  /* 0x0000000000017941 */ /* 0x000fea0003800000 */
.L_x_194:
[----:B-1----:R-:W-:Y:S01]  /*4e00*/  @!P5 IMAD R11, R104, R153, R10 ;  /* 0x00000099680bd224 */ /* 0x002fe200078e020a */
[----:B------:R-:W-:Y:S04]  /*4e10*/  BSSY B1, `(.L_x_196) ;  /* 0x0000006000017945 */ /* 0x000fe80003800000 */
[----:B------:R1:W-:Y:S01]  /*4e20*/  @!P5 STG.E.U8 desc[UR36][R4.64+0xa0], R11 ;  /* 0x0000a00b0400d986 */ /* 0x0003e2000c101124 */
[----:B------:R-:W-:Y:S05]  /*4e30*/  @P2 BRA `(.L_x_197) ;  /* 0x00000000000c2947 */ /* 0x000fea0003800000 */
[----:B------:R-:W1:Y:S02]  /*4e40*/  LDG.E.U8 R162, desc[UR36][R2.64+0xa1] ;  /* 0x0000a12402a27981 */ /* 0x000e64000c1e1100 */
[----:B-1----:R-:W-:-:S05]  /*4e50*/  PRMT R11, R162, 0x8880, RZ ;  /* 0x00008880a20b7816 */ /* 0x002fca00000000ff */
[----:B------:R-:W-:-:S07]  /*4e60*/  IMAD R10, R11, R152, RZ ;  /* 0x000000980b0a7224 */ /* 0x000fce00078e02ff */
.L_x_197:
[----:B------:R-:W-:Y:S05]  /*4e70*/  BSYNC B1 ;  /* 0x0000000000017941 */ /* 0x000fea0003800000 */
.L_x_196:
        /* <DEDUP_REMOVED lines=11> */
.L_x_199:
[----:B------:R-:W-:Y:S05]  /*4f30*/  BSYNC B1 ;  /* 0x0000000000017941 */ /* 0x000fea0003800000 */
.L_x_198:
[----:B-1----:R-:W-:Y:S01]  /*4f40*/  @!P4 IMAD R11, R106, R153, R10 ;  /* 0x000000996a0bc224 */ /* 0x002fe200078e020a */
[----:B------:R-:W-:Y:S04]  /*4f50*/  BSSY B1, `(.L_x_200) ;  /* 0x0000006000017945 */ /* 0x000fe80003800000 */
[----:B------:R1:W-:Y:S01]  /*4f60*/  @!P4 STG.E.U8 desc[UR36][R6.64+0xa0], R11 ;  /* 0x0000a00b0600c986 */ /* 0x0003e2000c101124 */
[----:B------:R-:W-:Y:S05]  /*4f70*/  @P3 BRA `(.L_x_201) ;  /* 0x00000000000c3947 */ /* 0x000fea0003800000 */
[----:B------:R-:W1:Y:S02]  /*4f80*/  LDG.E.U8 R162, desc[UR36][R8.64+0xa1] ;  /* 0x0000a12408a27981 */ /* 0x000e64000c1e1100 */
[----:B-1----:R-:W-:-:S05]  /*4f90*/  PRMT R11, R162, 0x8880, RZ ;  /* 0x00008880a20b7816 */ /* 0x002fca00000000ff */
[----:B------:R-:W-:-:S07]  /*4fa0*/  IMAD R10, R11, R152, RZ ;  /* 0x000000980b0a7224 */ /* 0x000fce00078e02ff */
.L_x_201:
[----:B------:R-:W-:Y:S05]  /*4fb0*/  BSYNC B1 ;  /* 0x0000000000017941 */ /* 0x000fea0003800000 */
.L_x_200:
[----:B------:R-:W-:Y:S01]  /*4fc0*/  @!P3 IMAD R107, R107, R153, R10 ;  /* 0x000000996b6bb224 */ /* 0x000fe200078e020a */
[----:B------:R-:W-:Y:S04]  /*4fd0*/  BSSY B1, `(.L_x_202) ;  /* 0x0000006000017945 */ /* 0x000fe80003800000 */
[----:B------:R0:W-:Y:S01]  /*4fe0*/  @!P3 STG.E.U8 desc[UR36][R6.64+0xa1], R107 ;  /* 0x0000a16b0600b986 */ /* 0x0001e2000c101124 */
[----:B------:R-:W-:Y:S05]  /*4ff0*/  @P5 BRA `(.L_x_203) ;  /* 0x00000000000c5947 */ /* 0x000fea0003800000 */
[----:B------:R-:W1:Y:S02]  /*5000*/  LDG.E.U8 R162, desc[UR36][R2.64+0xa8] ;  /* 0x0000a82402a27981 */ /* 0x000e64000c1e1100 */
[----:B-1----:R-:W-:-:S05]  /*5010*/  PRMT R11, R162, 0x8880, RZ ;  /* 0x00008880a20b7816 */ /* 0x002fca00000000ff */
[----:B------:R-:W-:-:S07]  /*5020*/  IMAD R10, R11, R152, RZ ;  /* 0x000000980b0a7224 */ /* 0x000fce00078e02ff */
.L_x_203:
[----:B------:R-:W-:Y:S05]  /*5030*/  BSYNC B1 ;  /* 0x0000000000017941 */ /* 0x000fea0003800000 */
.L_x_202:
[----:B-1----:R-:W-:Y:S01]  /*5040*/  @!P5 IMAD R11, R108, R153, R10 ;  /* 0x000000996c0bd224 */ /* 0x002fe200078e020a */
[----:B------:R-:W-:Y:S04]  /*5050*/  BSSY B1, `(.L_x_204) ;  /* 0x0000006000017945 */ /* 0x000fe80003800000 */
[----:B------:R1:W-:Y:S01]  /*5060*/  @!P5 STG.E.U8 desc[UR36][R4.64+0xa8], R11 ;  /* 0x0000a80b0400d986 */ /* 0x0003e2000c101124 */
[----:B------:R-:W-:Y:S05]  /*5070*/  @P2 BRA `(.L_x_205) ;  /* 0x00000000000c2947 */ /* 0x000fea0003800000 */
[----:B------:R-:W1:Y:S02]  /*5080*/  LDG.E.U8 R162, desc[UR36][R2.64+0xa9] ;  /* 0x0000a92402a27981 */ /* 0x000e64000c1e1100 */
[----:B-1----:R-:W-:-:S05]  /*5090*/  PRMT R11, R162, 0x8880, RZ ;  /* 0x00008880a20b7816 */ /* 0x002fca00000000ff */
[----:B------:R-:W-:-:S07]  /*50a0*/  IMAD R10, R11, R152, RZ ;  /* 0x000000980b0a7224 */ /* 0x000fce00078e02ff */
.L_x_205:
[----:B------:R-:W-:Y:S05]  /*50b0*/  BSYNC B1 ;  /* 0x0000000000017941 */ /* 0x000fea0003800000 */
.L_x_204:
        /* <DEDUP_REMOVED lines=11> */
.L_x_207:
[----:B------:R-:W-:Y:S05]  /*5170*/  BSYNC B1 ;  /* 0x0000000000017941 */ /* 0x000fea0003800000 */
.L_x_206:
[----:B-1----:R-:W-:Y:S01]  /*5180*/  @!P4 IMAD R11, R110, R153, R10 ;  /* 0x000000996e0bc224 */ /* 0x002fe200078e020a */
[----:B------:R-:W-:Y:S04]  /*5190*/  BSSY B1, `(.L_x_208) ;  /* 0x0000006000017945 */ /* 0x000fe80003800000 */
[----:B------:R1:W-:Y:S01]  /*51a0*/  @!P4 STG.E.U8 desc[UR36][R6.64+0xa8], R11 ;  /* 0x0000a80b0600c986 */ /* 0x0003e2000c101124 */
[----:B------:R-:W-:Y:S05]  /*51b0*/  @P3 BRA `(.L_x_209) ;  /* 0x00000000000c3947 */ /* 0x000fea0003800000 */
[----:B------:R-:W1:Y:S02]  /*51c0*/  LDG.E.U8 R162, desc[UR36][R8.64+0xa9] ;  /* 0x0000a92408a27981 */ /* 0x000e64000c1e1100 */
[----:B-1----:R-:W-:-:S05]  /*51d0*/  PRMT R11, R162, 0x8880, RZ ;  /* 0x00008880a20b7816 */ /* 0x002fca00000000ff */
[----:B------:R-:W-:-:S07]  /*51e0*/  IMAD R10, R11, R152, RZ ;  /* 0x000000980b0a7224 */ /* 0x000fce00078e02ff */
.L_x_209:
[----:B------:R-:W-:Y:S05]  /*51f0*/  BSYNC B1 ;  /* 0x0000000000017941 */ /* 0x000fea0003800000 */
.L_x_208:
[----:B------:R-:W-:Y:S01]  /*5200*/  @!P3 IMAD R111, R111, R153, R10 ;  /* 0x000000996f6fb224 */ /* 0x000fe200078e020a */
[----:B------:R-:W-:Y:S04]  /*5210*/  BSSY B1, `(.L_x_210) ;  /* 0x0000006000017945 */ /* 0x000fe80003800000 */
[----:B------:R0:W-:Y:S01]  /*5220*/  @!P3 STG.E.U8 desc[UR36][R6.64+0xa9], R111 ;  /* 0x0000a96f0600b986 */ /* 0x0001e2000c101124 */
[----:B------:R-:W-:Y:S05]  /*5230*/  @P5 BRA `(.L_x_211) ;  /* 0x00000000000c5947 */ /* 0x000fea0003800000 */
[----:B------:R-:W1:Y:S02]  /*5240*/  LDG.E.U8 R162, desc[UR36][R2.64+0xb0] ;  /* 0x0000b02402a27981 */ /* 0x000e64000c1e1100 */
[----:B-1----:R-:W-:-:S05]  /*5250*/  PRMT R11, R162, 0x8880, RZ ;  /* 0x00008880a20b7816 */ /* 0x002fca00000000ff */
[----:B------:R-:W-:-:S07]  /*5260*/  IMAD R10, R11, R152, RZ ;  /* 0x000000980b0a7224 */ /* 0x000fce00078e02ff */
.L_x_211:
[----:B------:R-:W-:Y:S05]  /*5270*/  BSYNC B1 ;  /* 0x0000000000017941 */ /* 0x000fea0003800000 */
.L_x_210:
[----:B-1----:R-:W-:Y:S01]  /*5280*/  @!P5 IMAD R11, R112, R153, R10 ;  /* 0x00000099700bd224 */ /* 0x002fe200078e020a */
[----:B------:R-:W-:Y:S04]  /*5290*/  BSSY B1, `(.L_x_212) ;  /* 0x0000006000017945 */ /* 0x000fe80003800000 */
[----:B------:R1:W-:Y:S01]  /*52a0*/  @!P5 STG.E.U8 desc[UR36][R4.64+0xb0], R11 ;  /* 0x0000b00b0400d986 */ /* 0x0003e2000c101124 */
[----:B------:R-:W-:Y:S05]  /*52b0*/  @P2 BRA `(.L_x_213) ;  /* 0x00000000000c2947 */ /* 0x000fea0003800000 */
[----:B------:R-:W1:Y:S02]  /*52c0*/  LDG.E.U8 R162, desc[UR36][R2.64+0xb1] ;  /* 0x0000b12402a27981 */ /* 0x000e64000c1e1100 */
[----:B-1----:R-:W-:-:S05]  /*52d0*/  PRMT R11, R162, 0x8880, RZ ;  /* 0x00008880a20b7816 */ /* 0x002fca00000000ff */
[----:B------:R-:W-:-:S07]  /*52e0*/  IMAD R10, R11, R152, RZ ;  /* 0x000000980b0a7224 */ /* 0x000fce00078e02ff */
.L_x_213:
[----:B------:R-:W-:Y:S05]  /*52f0*/  BSYNC B1 ;  /* 0x0000000000017941 */ /* 0x000fea0003800000 */
.L_x_212:
        /* <DEDUP_REMOVED lines=11> */
.L_x_215:
[----:B------:R-:W-:Y:S05]  /*53b0*/  BSYNC B1 ;  /* 0x0000000000017941 */ /* 0x000fea0003800000 */
.L_x_214:
[----:B-1----:R-:W-:Y:S01]  /*53c0*/  @!P4 IMAD R11, R114, R153, R10 ;  /* 0x00000099720bc224 */ /* 0x002fe200078e020a */
[----:B------:R-:W-:Y:S04]  /*53d0*/  BSSY B1, `(.L_x_216) ;  /* 0x0000006000017945 */ /* 0x000fe80003800000 */
[----:B------:R1:W-:Y:S01]  /*53e0*/  @!P4 STG.E.U8 desc[UR36][R6.64+0xb0], R11 ;  /* 0x0000b00b0600c986 */ /* 0x0003e2000c101124 */
[----:B------:R-:W-:Y:S05]  /*53f0*/  @P3 BRA `(.L_x_217) ;  /* 0x00000000000c3947 */ /* 0x000fea0003800000 */
[----:B------:R-:W1:Y:S02]  /*5400*/  LDG.E.U8 R162, desc[UR36][R8.64+0xb1] ;  /* 0x0000b12408a27981 */ /* 0x000e64000c1e1100 */
[----:B-1----:R-:W-:-:S05]  /*5410*/  PRMT R11, R162, 0x8880, RZ ;  /* 0x00008880a20b7816 */ /* 0x002fca00000000ff */
[----:B------:R-:W-:-:S07]  /*5420*/  IMAD R10, R11, R152, RZ ;  /* 0x000000980b0a7224 */ /* 0x000fce00078e02ff */
.L_x_217:
[----:B------:R-:W-:Y:S05]  /*5430*/  BSYNC B1 ;  /* 0x0000000000017941 */ /* 0x000fea0003800000 */
.L_x_216:
[----:B------:R-:W-:Y:S01]  /*5440*/  @!P3 IMAD R115, R115, R153, R10 ;  /* 0x000000997373b224 */ /* 0x000fe200078e020a */
[----:B------:R-:W-:Y:S04]  /*5450*/  BSSY B1, `(.L_x_218) ;  /* 0x0000006000017945 */ /* 0x000fe80003800000 */
[----:B------:R0:W-:Y:S01]  /*5460*/  @!P3 STG.E.U8 desc[UR36][R6.64+0xb1], R115 ;  /* 0x0000b1730600b986 */ /* 0x0001e2000c101124 */
[----:B------:R-:W-:Y:S05]  /*5470*/  @P5 BRA `(.L_x_219) ;  /* 0x00000000000c5947 */ /* 0x000fea0003800000 */
[----:B------:R-:W1:Y:S02]  /*5480*/  LDG.E.U8 R162, desc[UR36][R2.64+0xb8] ;  /* 0x0000b82402a27981 */ /* 0x000e64000c1e1100 */
[----:B-1----:R-:W-:-:S05]  /*5490*/  PRMT R11, R162, 0x8880, RZ ;  /* 0x00008880a20b7816 */ /* 0x002fca00000000ff */
[----:B------:R-:W-:-:S07]  /*54a0*/  IMAD R10, R11, R152, RZ ;  /* 0x000000980b0a7224 */ /* 0x000fce00078e02ff */
.L_x_219:
[----:B------:R-:W-:Y:S05]  /*54b0*/  BSYNC B1 ;  /* 0x0000000000017941 */ /* 0x000fea0003800000 */
.L_x_218:
[----:B-1----:R-:W-:Y:S01]  /*54c0*/  @!P5 IMAD R11, R116, R153, R10 ;  /* 0x00000099740bd224 */ /* 0x002fe200078e020a */
[----:B------:R-:W-:Y:S04]  /*54d0*/  BSSY B1, `(.L_x_220) ;  /* 0x0000006000017945 */ /* 0x000fe80003800000 */
[----:B------:R1:W-:Y:S01]  /*54e0*/  @!P5 STG.E.U8 desc[UR36][R4.64+0xb8], R11 ;  /* 0x0000b80b0400d986 */ /* 0x0003e2000c101124 */
[----:B------:R-:W-:Y:S05]  /*54f0*/  @P2 BRA `(.L_x_221) ;  /* 0x00000000000c2947 */ /* 0x000fea0003800000 */
[----:B------:R-:W1:Y:S02]  /*5500*/  LDG.E.U8 R162, desc[UR36][R2.64+0xb9] ;  /* 0x0000b92402a27981 */ /* 0x000e64000c1e1100 */
[----:B-1----:R-:W-:-:S05]  /*5510*/  PRMT R11, R162, 0x8880, RZ ;  /* 0x00008880a20b7816 */ /* 0x002fca00000000ff */
[----:B------:R-:W-:-:S07]  /*5520*/  IMAD R10, R11, R152, RZ ;  /* 0x000000980b0a7224 */ /* 0x000fce00078e02ff */
.L_x_221:
[----:B------:R-:W-:Y:S05]  /*5530*/  BSYNC B1 ;  /* 0x0000000000017941 */ /* 0x000fea0003800000 */
.L_x_220:
        /* <DEDUP_REMOVED lines=11> */
.L_x_223:
[----:B------:R-:W-:Y:S05]  /*55f0*/  BSYNC B1 ;  /* 0x0000000000017941 */ /* 0x000fea0003800000 */
.L_x_222:
[----:B-1----:R-:W-:Y:S01]  /*5600*/  @!P4 IMAD R11, R118, R153, R10 ;  /* 0x00000099760bc224 */ /* 0x002fe200078e020a */
[----:B------:R-:W-:Y:S04]  /*5610*/  BSSY B1, `(.L_x_224) ;  /* 0x0000006000017945 */ /* 0x000fe80003800000 */
[----:B------:R1:W-:Y:S01]  /*5620*/  @!P4 STG.E.U8 desc[UR36][R6.64+0xb8], R11 ;  /* 0x0000b80b0600c986 */ /* 0x0003e2000c101124 */
[----:B------:R-:W-:Y:S05]  /*5630*/  @P3 BRA `(.L_x_225) ;  /* 0x00000000000c3947 */ /* 0x000fea0003800000 */
[----:B------:R-:W1:Y:S02]  /*5640*/  LDG.E.U8 R162, desc[UR36][R8.64+0xb9] ;  /* 0x0000b92408a27981 */ /* 0x000e64000c1e1100 */
[----:B-1----:R-:W-:-:S05]  /*5650*/  PRMT R11, R162, 0x8880, RZ ;  /* 0x00008880a20b7816 */ /* 0x002fca00000000ff */
[----:B------:R-:W-:-:S07]  /*5660*/  IMAD R10, R11, R152, RZ ;  /* 0x000000980b0a7224 */ /* 0x000fce00078e02ff */
.L_x_225:
[----:B------:R-:W-:Y:S05]  /*5670*/  BSYNC B1 ;  /* 0x0000000000017941 */ /* 0x000fea0003800000 */
.L_x_224:
[----:B------:R-:W-:Y:S01]  /*5680*/  @!P3 IMAD R119, R119, R153, R10 ;  /* 0x000000997777b224 */ /* 0x000fe200078e020a */
[----:B------:R-:W-:Y:S04]  /*5690*/  BSSY B1, `(.L_x_226) ;  /* 0x0000006000017945 */ /* 0x000fe80003800000 */
[----:B------:R0:W-:Y:S01]  /*56a0*/  @!P3 STG.E.U8 desc[UR36][R6.64+0xb9], R119 ;  /* 0x0000b9770600b986 */ /* 0x0001e2000c101124 */
[----:B------:R-:W-:Y:S05]  /*56b0*/  @P5 BRA `(.L_x_227) ;  /* 0x00000000000c5947 */ /* 0x000fea0003800000 */
[----:B------:R-:W1:Y:S02]  /*56c0*/  LDG.E.U8 R162, desc[UR36][R2.64+0xc0] ;  /* 0x0000c02402a27981 */ /* 0x000e64000c1e1100 */
[----:B-1----:R-:W-:-:S05]  /*56d0*/  PRMT R11, R162, 0x8880, RZ ;  /* 0x00008880a20b7816 */ /* 0x002fca00000000ff */
[----:B------:R-:W-:-:S07]  /*56e0*/  IMAD R10, R11, R152, RZ ;  /* 0x000000980b0a7224 */ /* 0x000fce00078e02ff */
.L_x_227:
[----:B------:R-:W-:Y:S05]  /*56f0*/  BSYNC B1 ;  /* 0x0000000000017941 */ /* 0x000fea0003800000 */
.L_x_226:
[----:B-1----:R-:W-:Y:S01]  /*5700*/  @!P5 IMAD R11, R120, R153, R10 ;  /* 0x00000099780bd224 */ /* 0x002fe200078e020a */
[----:B------:R-:W-:Y:S04]  /*5710*/  BSSY B1, `(.L_x_228) ;  /* 0x0000006000017945 */ /* 0x000fe80003800000 */
[----:B------:R1:W-:Y:S01]  /*5720*/  @!P5 STG.E.U8 desc[UR36][R4.64+0xc0], R11 ;  /* 0x0000c00b0400d986 */ /* 0x0003e2000c101124 */
[----:B------:R-:W-:Y:S05]  /*5730*/  @P2 BRA `(.L_x_229) ;  /* 0x00000000000c2947 */ /* 0x000fea0003800000 */
[----:B------:R-:W1:Y:S02]  /*5740*/  LDG.E.U8 R162, desc[UR36][R2.64+0xc1] ;  /* 0x0000c12402a27981 */ /* 0x000e64000c1e1100 */
[----:B-1----:R-:W-:-:S05]  /*5750*/  PRMT R11, R162, 0x8880, RZ ;  /* 0x00008880a20b7816 */ /* 0x002fca00000000ff */
[----:B------:R-:W-:-:S07]  /*5760*/  IMAD R10, R11, R152, RZ ;  /* 0x000000980b0a7224 */ /* 0x000fce00078e02ff */
.L_x_229:
[----:B------:R-:W-:Y:S05]  /*5770*/  BSYNC B1 ;  /* 0x0000000000017941 */ /* 0x000fea0003800000 */
.L_x_228:
        /* <DEDUP_REMOVED lines=11> */
.L_x_231:
[----:B------:R-:W-:Y:S05]  /*5830*/  BSYNC B1 ;  /* 0x0000000000017941 */ /* 0x000fea0003800000 */
.L_x_230:
[----:B-1----:R-:W-:Y:S01]  /*5840*/  @!P4 IMAD R11, R122, R153, R10 ;  /* 0x000000997a0bc224 */ /* 0x002fe200078e020a */
[----:B------:R-:W-:Y:S04]  /*5850*/  BSSY B1, `(.L_x_232) ;  /* 0x0000006000017945 */ /* 0x000fe80003800000 */
[----:B------:R1:W-:Y:S01]  /*5860*/  @!P4 STG.E.U8 desc[UR36][R6.64+0xc0], R11 ;  /* 0x0000c00b0600c986 */ /* 0x0003e2000c101124 */
[----:B------:R-:W-:Y:S05]  /*5870*/  @P3 BRA `(.L_x_233) ;  /* 0x00000000000c3947 */ /* 0x000fea0003800000 */
[----:B------:R-:W1:Y:S02]  /*5880*/  LDG.E.U8 R162, desc[UR36][R8.64+0xc1] ;  /* 0x0000c12408a27981 */ /* 0x000e64000c1e1100 */
[----:B-1----:R-:W-:-:S05]  /*5890*/  PRMT R11, R162, 0x8880, RZ ;  /* 0x00008880a20b7816 */ /* 0x002fca00000000ff */
[----:B------:R-:W-:-:S07]  /*58a0*/  IMAD R10, R11, R152, RZ ;  /* 0x000000980b0a7224 */ /* 0x000fce00078e02ff */
.L_x_233:
[----:B------:R-:W-:Y:S05]  /*58b0*/  BSYNC B1 ;  /* 0x0000000000017941 */ /* 0x000fea0003800000 */
.L_x_232:
[----:B------:R-:W-:Y:S01]  /*58c0*/  @!P3 IMAD R123, R123, R153, R10 ;  /* 0x000000997b7bb224 */ /* 0x000fe200078e020a */
[----:B------:R-:W-:Y:S04]  /*58d0*/  BSSY B1, `(.L_x_234) ;  /* 0x0000006000017945 */ /* 0x000fe80003800000 */
[----:B------:R0:W-:Y:S01]  /*58e0*/  @!P3 STG.E.U8 desc[UR36][R6.64+0xc1], R123 ;  /* 0x0000c17b0600b986 */ /* 0x0001e2000c101124 */
[----:B------:R-:W-:Y:S05]  /*58f0*/  @P5 BRA `(.L_x_235) ;  /* 0x00000000000c5947 */ /* 0x000fea0003800000 */
[----:B------:R-:W1:Y:S02]  /*5900*/  LDG.E.U8 R162, desc[UR36][R2.64+0xc8] ;  /* 0x0000c82402a27981 */ /* 0x000e64000c1e1100 */
[----:B-1----:R-:W-:-:S05]  /*5910*/  PRMT R11, R162, 0x8880, RZ ;  /* 0x00008880a20b7816 */ /* 0x002fca00000000ff */
[----:B------:R-:W-:-:S07]  /*5920*/  IMAD R10, R11, R152, RZ ;  /* 0x000000980b0a7224 */ /* 0x000fce00078e02ff */
.L_x_235:
[----:B------:R-:W-:Y:S05]  /*5930*/  BSYNC B1 ;  /* 0x0000000000017941 */ /* 0x000fea0003800000 */
.L_x_234:
[----:B-1----:R-:W-:Y:S01]  /*5940*/  @!P5 IMAD R11, R124, R153, R10 ;  /* 0x000000997c0bd224 */ /* 0x002fe200078e020a */
[----:B------:R-:W-:Y:S04]  /*5950*/  BSSY B1, `(.L_x_236) ;  /* 0x0000006000017945 */ /* 0x000fe80003800000 */
[----:B------:R1:W-:Y:S01]  /*5960*/  @!P5 STG.E.U8 desc[UR36][R4.64+0xc8], R11 ;  /* 0x0000c80b0400d986 */ /* 0x0003e2000c101124 */
[----:B------:R-:W-:Y:S05]  /*5970*/  @P2 BRA `(.L_x_237) ;  /* 0x00000000000c2947 */ /* 0x000fea0003800000 */
[----:B------:R-:W1:Y:S02]  /*5980*/  LDG.E.U8 R162, desc[UR36][R2.64+0xc9] ;  /* 0x0000c92402a27981 */ /* 0x000e64000c1e1100 */
[----:B-1----:R-:W-:-:S05]  /*5990*/  PRMT R11, R162, 0x8880, RZ ;  /* 0x00008880a20b7816 */ /* 0x002fca00000000ff */
[----:B------:R-:W-:-:S07]  /*59a0*/  IMAD R10, R11, R152, RZ ;  /* 0x000000980b0a7224 */ /* 0x000fce00078e02ff */
.L_x_237:
[----:B------:R-:W-:Y:S05]  /*59b0*/  BSYNC B1 ;  /* 0x0000000000017941 */ /* 0x000fea0003800000 */
.L_x_236:
        /* <DEDUP_REMOVED lines=11> */
.L_x_239:
[----:B------:R-:W-:Y:S05]  /*5a70*/  BSYNC B1 ;  /* 0x0000000000017941 */ /* 0x000fea0003800000 */
.L_x_238:
[----:B-1----:R-:W-:Y:S01]  /*5a80*/  @!P4 IMAD R11, R126, R153, R10 ;  /* 0x000000997e0bc224 */ /* 0x002fe200078e020a */
[----:B------:R-:W-:Y:S04]  /*5a90*/  BSSY B1, `(.L_x_240) ;  /* 0x0000006000017945 */ /* 0x000fe80003800000 */
[----:B------:R1:W-:Y:S01]  /*5aa0*/  @!P4 STG.E.U8 desc[UR36][R6.64+0xc8], R11 ;  /* 0x0000c80b0600c986 */ /* 0x0003e2000c101124 */
[----:B------:R-:W-:Y:S05]  /*5ab0*/  @P3 BRA `(.L_x_241) ;  /* 0x00000000000c3947 */ /* 0x000fea0003800000 */
[----:B------:R-:W1:Y:S02]  /*5ac0*/  LDG.E.U8 R162, desc[UR36][R8.64+0xc9] ;  /* 0x0000c92408a27981 */ /* 0x000e64000c1e1100 */
[----:B-1----:R-:W-:-:S05]  /*5ad0*/  PRMT R11, R162, 0x8880, RZ ;  /* 0x00008880a20b7816 */ /* 0x002fca00000000ff */
[----:B------:R-:W-:-:S07]  /*5ae0*/  IMAD R10, R11, R152, RZ ;  /* 0x000000980b0a7224 */ /* 0x000fce00078e02ff */
.L_x_241:
[----:B------:R-:W-:Y:S05]  /*5af0*/  BSYNC B1 ;  /* 0x0000000000017941 */ /* 0x000fea0003800000 */
.L_x_240:
[----:B------:R-:W-:Y:S01]  /*5b00*/  @!P3 IMAD R127, R127, R153, R10 ;  /* 0x000000997f7fb224 */ /* 0x000fe200078e020a */
[----:B------:R-:W-:Y:S04]  /*5b10*/  BSSY B1, `(.L_x_242) ;  /* 0x0000006000017945 */ /* 0x000fe80003800000 */
[----:B------:R0:W-:Y:S01]  /*5b20*/  @!P3 STG.E.U8 desc[UR36][R6.64+0xc9], R127 ;  /* 0x0000c97f0600b986 */ /* 0x0001e2000c101124 */
[----:B------:R-:W-:Y:S05]  /*5b30*/  @P5 BRA `(.L_x_243) ;  /* 0x00000000000c5947 */ /* 0x000fea0003800000 */
[----:B------:R-:W1:Y:S02]  /*5b40*/  LDG.E.U8 R162, desc[UR36][R2.64+0xd0] ;  /* 0x0000d02402a27981 */ /* 0x000e64000c1e1100 */
[----:B-1----:R-:W-:-:S05]  /*5b50*/  PRMT R11, R162, 0x8880, RZ ;  /* 0x00008880a20b7816 */ /* 0x002fca00000000ff */
[----:B------:R-:W-:-:S07]  /*5b60*/  IMAD R10, R11, R152, RZ ;  /* 0x000000980b0a7224 */ /* 0x000fce00078e02ff */
.L_x_243:
[----:B------:R-:W-:Y:S05]  /*5b70*/  BSYNC B1 ;  /* 0x0000000000017941 */ /* 0x000fea0003800000 */
.L_x_242:
[----:B-1----:R-:W-:Y:S01]  /*5b80*/  @!P5 IMAD R11, R128, R153, R10 ;  /* 0x00000099800bd224 */ /* 0x002fe200078e020a */
[----:B------:R-:W-:Y:S04]  /*5b90*/  BSSY B1, `(.L_x_244) ;  /* 0x0000006000017945 */ /* 0x000fe80003800000 */
[----:B------:R1:W-:Y:S01]  /*5ba0*/  @!P5 STG.E.U8 desc[UR36][R4.64+0xd0], R11 ;  /* 0x0000d00b0400d986 */ /* 0x0003e2000c101124 */
[----:B------:R-:W-:Y:S05]  /*5bb0*/  @P2 BRA `(.L_x_245) ;  /* 0x00000000000c2947 */ /* 0x000fea0003800000 */
[----:B------:R-:W1:Y:S02]  /*5bc0*/  LDG.E.U8 R162, desc[UR36][R2.64+0xd1] ;  /* 0x0000d12402a27981 */ /* 0x000e64000c1e1100 */
[----:B-1----:R-:W-:-:S05]  /*5bd0*/  PRMT R11, R162, 0x8880, RZ ;  /* 0x00008880a20b7816 */ /* 0x002fca00000000ff */
[----:B------:R-:W-:-:S07]  /*5be0*/  IMAD R10, R11, R152, RZ ;  /* 0x000000980b0a7224 */ /* 0x000fce00078e02ff */
.L_x_245:
[----:B------:R-:W-:Y:S05]  /*5bf0*/  BSYNC B1 ;  /* 0x0000000000017941 */ /* 0x000fea0003800000 */
.L_x_244:
        /* <DEDUP_REMOVED lines=11> */
.L_x_247:
[----:B------:R-:W-:Y:S05]  /*5cb0*/  BSYNC B1 ;  /* 0x0000000000017941 */ /* 0x000fea0003800000 */
.L_x_246:
[----:B-1----:R-:W-:Y:S01]  /*5cc0*/  @!P4 IMAD R11, R130, R153, R10 ;  /* 0x00000099820bc224 */ /* 0x002fe200078e020a */
[----:B------:R-:W-:Y:S04]  /*5cd0*/  BSSY B1, `(.L_x_248) ;  /* 0x0000006000017945 */ /* 0x000fe80003800000 */
[----:B------:R1:W-:Y:S01]  /*5ce0*/  @!P4 STG.E.U8 desc[UR36][R6.64+0xd0], R11 ;  /* 0x0000d00b0600c986 */ /* 0x0003e2000c101124 */
[----:B------:R-:W-:Y:S05]  /*5cf0*/  @P3 BRA `(.L_x_249) ;  /* 0x00000000000c3947 */ /* 0x000fea0003800000 */
[----:B------:R-:W1:Y:S02]  /*5d00*/  LDG.E.U8 R162, desc[UR36][R8.64+0xd1] ;  /* 0x0000d12408a27981 */ /* 0x000e64000c1e1100 */
[----:B-1----:R-:W-:-:S05]  /*5d10*/  PRMT R11, R162, 0x8880, RZ ;  /* 0x00008880a20b7816 */ /* 0x002fca00000000ff */
[----:B------:R-:W-:-:S07]  /*5d20*/  IMAD R10, R11, R152, RZ ;  /* 0x000000980b0a7224 */ /* 0x000fce00078e02ff */
.L_x_249:
[----:B------:R-:W-:Y:S05]  /*5d30*/  BSYNC B1 ;  /* 0x0000000000017941 */ /* 0x000fea0003800000 */
.L_x_248:
[----:B------:R-:W-:Y:S01]  /*5d40*/  @!P3 IMAD R131, R131, R153, R10 ;  /* 0x000000998383b224 */ /* 0x000fe200078e020a */
[----:B------:R-:W-:Y:S04]  /*5d50*/  BSSY B1, `(.L_x_250) ;  /* 0x0000006000017945 */ /* 0x000fe80003800000 */
[----:B------:R0:W-:Y:S01]  /*5d60*/  @!P3 STG.E.U8 desc[UR36][R6.64+0xd1], R131 ;  /* 0x0000d1830600b986 */ /* 0x0001e2000c101124 */
[----:B------:R-:W-:Y:S05]  /*5d70*/  @P5 BRA `(.L_x_251) ;  /* 0x00000000000c5947 */ /* 0x000fea0003800000 */
[----:B------:R-:W1:Y:S02]  /*5d80*/  LDG.E.U8 R162, desc[UR36][R2.64+0xd8] ;  /* 0x0000d82402a27981 */ /* 0x000e64000c1e1100 */
[----:B-1----:R-:W-:-:S05]  /*5d90*/  PRMT R11, R162, 0x8880, RZ ;  /* 0x00008880a20b7816 */ /* 0x002fca00000000ff */
[----:B------:R-:W-:-:S07]  /*5da0*/  IMAD R10, R11, R152, RZ ;  /* 0x000000980b0a7224 */ /* 0x000fce00078e02ff */
.L_x_251:
[----:B------:R-:W-:Y:S05]  /*5db0*/  BSYNC B1 ;  /* 0x0000000000017941 */ /* 0x000fea0003800000 */
.L_x_250:
[----:B-1----:R-:W-:Y:S01]  /*5dc0*/  @!P5 IMAD R11, R132, R153, R10 ;  /* 0x00000099840bd224 */ /* 0x002fe200078e020a */
[----:B------:R-:W-:Y:S04]  /*5dd0*/  BSSY B1, `(.L_x_252) ;  /* 0x0000006000017945 */ /* 0x000fe80003800000 */
[----:B------:R1:W-:Y:S01]  /*5de0*/  @!P5 STG.E.U8 desc[UR36][R4.64+0xd8], R11 ;  /* 0x0000d80b0400d986 */ /* 0x0003e2000c101124 */
[----:B------:R-:W-:Y:S05]  /*5df0*/  @P2 BRA `(.L_x_253) ;  /* 0x00000000000c2947 */ /* 0x000fea0003800000 */
[----:B------:R-:W1:Y:S02]  /*5e00*/  LDG.E.U8 R162, desc[UR36][R2.64+0xd9] ;  /* 0x0000d92402a27981 */ /* 0x000e64000c1e1100 */
[----:B-1----:R-:W-:-:S05]  /*5e10*/  PRMT R11, R162, 0x8880, RZ ;  /* 0x00008880a20b7816 */ /* 0x002fca00000000ff */
[----:B------:R-:W-:-:S07]  /*5e20*/  IMAD R10, R11, R152, RZ ;  /* 0x000000980b0a7224 */ /* 0x000fce00078e02ff */
.L_x_253:
[----:B------:R-:W-:Y:S05]  /*5e30*/  BSYNC B1 ;  /* 0x0000000000017941 */ /* 0x000fea0003800000 */
.L_x_252:
        /* <DEDUP_REMOVED lines=11> */
.L_x_255:
[----:B------:R-:W-:Y:S05]  /*5ef0*/  BSYNC B1 ;  /* 0x0000000000017941 */ /* 0x000fea0003800000 */
.L_x_254:
[----:B-1----:R-:W-:Y:S01]  /*5f00*/  @!P4 IMAD R11, R134, R153, R10 ;  /* 0x00000099860bc224 */ /* 0x002fe200078e020a */
[----:B------:R-:W-:Y:S04]  /*5f10*/  BSSY B1, `(.L_x_256) ;  /* 0x0000006000017945 */ /* 0x000fe80003800000 */
[----:B------:R1:W-:Y:S01]  /*5f20*/  @!P4 STG.E.U8 desc[UR36][R6.64+0xd8], R11 ;  /* 0x0000d80b0600c986 */ /* 0x0003e2000c101124 */
[----:B------:R-:W-:Y:S05]  /*5f30*/  @P3 BRA `(.L_x_257) ;  /* 0x00000000000c3947 */ /* 0x000fea0003800000 */
[----:B------:R-:W1:Y:S02]  /*5f40*/  LDG.E.U8 R162, desc[UR36][R8.64+0xd9] ;  /* 0x0000d92408a27981 */ /* 0x000e64000c1e1100 */
[----:B-1----:R-:W-:-:S05]  /*5f50*/  PRMT R11, R162, 0x8880, RZ ;  /* 0x00008880a20b7816 */ /* 0x002fca00000000ff */
[----:B------:R-:W-:-:S07]  /*5f60*/  IMAD R10, R11, R152, RZ ;  /* 0x000000980b0a7224 */ /* 0x000fce00078e02ff */
.L_x_257:
[----:B------:R-:W-:Y:S05]  /*5f70*/  BSYNC B1 ;  /* 0x0000000000017941 */ /* 0x000fea0003800000 */
.L_x_256:
[----:B------:R-:W-:Y:S01]  /*5f80*/  @!P3 IMAD R135, R135, R153, R10 ;  /* 0x000000998787b224 */ /* 0x000fe200078e020a */
[----:B------:R-:W-:Y:S04]  /*5f90*/  BSSY B1, `(.L_x_258) ;  /* 0x0000006000017945 */ /* 0x000fe80003800000 */
[----:B------:R0:W-:Y:S01]  /*5fa0*/  @!P3 STG.E.U8 desc[UR36][R6.64+0xd9], R135 ;  /* 0x0000d9870600b986 */ /* 0x0001e2000c101124 */
[----:B------:R-:W-:Y:S05]  /*5fb0*/  @P5 BRA `(.L_x_259) ;  /* 0x00000000000c5947 */ /* 0x000fea0003800000 */
[----:B------:R-:W1:Y:S02]  /*5fc0*/  LDG.E.U8 R162, desc[UR36][R2.64+0xe0] ;  /* 0x0000e02402a27981 */ /* 0x000e64000c1e1100 */
[----:B-1----:R-:W-:-:S05]  /*5fd0*/  PRMT R11, R162, 0x8880, RZ ;  /* 0x00008880a20b7816 */ /* 0x002fca00000000ff */
[----:B------:R-:W-:-:S07]  /*5fe0*/  IMAD R10, R11, R152, RZ ;  /* 0x000000980b0a7224 */ /* 0x000fce00078e02ff */
.L_x_259:
[----:B------:R-:W-:Y:S05]  /*5ff0*/  BSYNC B1 ;  /* 0x0000000000017941 */ /* 0x000fea0003800000 */
.L_x_258:
[----:B-1----:R-:W-:Y:S01]  /*6000*/  @!P5 IMAD R11, R136, R153, R10 ;  /* 0x00000099880bd224 */ /* 0x002fe200078e020a */
[----:B------:R-:W-:Y:S04]  /*6010*/  BSSY B1, `(.L_x_260) ;  /* 0x0000006000017945 */ /* 0x000fe80003800000 */
[----:B------:R1:W-:Y:S01]  /*6020*/  @!P5 STG.E.U8 desc[UR36][R4.64+0xe0], R11 ;  /* 0x0000e00b0400d986 */ /* 0x0003e2000c101124 */
[----:B------:R-:W-:Y:S05]  /*6030*/  @P2 BRA `(.L_x_261) ;  /* 0x00000000000c2947 */ /* 0x000fea0003800000 */
[----:B------:R-:W1:Y:S02]  /*6040*/  LDG.E.U8 R162, desc[UR36][R2.64+0xe1] ;  /* 0x0000e12402a27981 */ /* 0x000e64000c1e1100 */
[----:B-1----:R-:W-:-:S05]  /*6050*/  PRMT R11, R162, 0x8880, RZ ;  /* 0x00008880a20b7816 */ /* 0x002fca00000000ff */
[----:B------:R-:W-:-:S07]  /*6060*/  IMAD R10, R11, R152, RZ ;  /* 0x000000980b0a7224 */ /* 0x000fce00078e02ff */
.L_x_261:
[----:B------:R-:W-:Y:S05]  /*6070*/  BSYNC B1 ;  /* 0x0000000000017941 */ /* 0x000fea0003800000 */
.L_x_260:
        /* <DEDUP_REMOVED lines=11> */
.L_x_263:
[----:B------:R-:W-:Y:S05]  /*6130*/  BSYNC B1 ;  /* 0x0000000000017941 */ /* 0x000fea0003800000 */
.L_x_262:
[----:B-1----:R-:W-:Y:S01]  /*6140*/  @!P4 IMAD R11, R138, R153, R10 ;  /* 0x000000998a0bc224 */ /* 0x002fe200078e020a */
[----:B------:R-:W-:Y:S04]  /*6150*/  BSSY B1, `(.L_x_264) ;  /* 0x0000006000017945 */ /* 0x000fe80003800000 */
[----:B------:R1:W-:Y:S01]  /*6160*/  @!P4 STG.E.U8 desc[UR36][R6.64+0xe0], R11 ;  /* 0x0000e00b0600c986 */ /* 0x0003e2000c101124 */
[----:B------:R-:W-:Y:S05]  /*6170*/  @P3 BRA `(.L_x_265) ;  /* 0x00000000000c3947 */ /* 0x000fea0003800000 */
[----:B------:R-:W1:Y:S02]  /*6180*/  LDG.E.U8 R162, desc[UR36][R8.64+0xe1] ;  /* 0x0000e12408a27981 */ /* 0x000e64000c1e1100 */
[----:B-1----:R-:W-:-:S05]  /*6190*/  PRMT R11, R162, 0x8880, RZ ;  /* 0x00008880a20b7816 */ /* 0x002fca00000000ff */
[----:B------:R-:W-:-:S07]  /*61a0*/  IMAD R10, R11, R152, RZ ;  /* 0x000000980b0a7224 */ /* 0x000fce00078e02ff */
.L_x_265:
[----:B------:R-:W-:Y:S05]  /*61b0*/  BSYNC B1 ;  /* 0x0000000000017941 */ /* 0x000fea0003800000 */
.L_x_264:
[----:B------:R-:W-:Y:S01]  /*61c0*/  @!P3 IMAD R139, R139, R153, R10 ;  /* 0x000000998b8bb224 */ /* 0x000fe200078e020a */
[----:B------:R-:W-:Y:S04]  /*61d0*/  BSSY B1, `(.L_x_266) ;  /* 0x0000006000017945 */ /* 0x000fe80003800000 */
[----:B------:R0:W-:Y:S01]  /*61e0*/  @!P3 STG.E.U8 desc[UR36][R6.64+0xe1], R139 ;  /* 0x0000e18b0600b986 */ /* 0x0001e2000c101124 */
[----:B------:R-:W-:Y:S05]  /*61f0*/  @P5 BRA `(.L_x_267) ;  /* 0x00000000000c5947 */ /* 0x000fea0003800000 */
[----:B------:R-:W1:Y:S02]  /*6200*/  LDG.E.U8 R162, desc[UR36][R2.64+0xe8] ;  /* 0x0000e82402a27981 */ /* 0x000e64000c1e1100 */
[----:B-1----:R-:W-:-:S05]  /*6210*/  PRMT R11, R162, 0x8880, RZ ;  /* 0x00008880a20b7816 */ /* 0x002fca00000000ff */
[----:B------:R-:W-:-:S07]  /*6220*/  IMAD R10, R11, R152, RZ ;  /* 0x000000980b0a7224 */ /* 0x000fce00078e02ff */
.L_x_267:
[----:B------:R-:W-:Y:S05]  /*6230*/  BSYNC B1 ;  /* 0x0000000000017941 */ /* 0x000fea0003800000 */
.L_x_266:
[----:B-1----:R-:W-:Y:S01]  /*6240*/  @!P5 IMAD R11, R140, R153, R10 ;  /* 0x000000998c0bd224 */ /* 0x002fe200078e020a */
[----:B------:R-:W-:Y:S04]  /*6250*/  BSSY B1, `(.L_x_268) ;  /* 0x0000006000017945 */ /* 0x000fe80003800000 */
[----:B------:R1:W-:Y:S01]  /*6260*/  @!P5 STG.E.U8 desc[UR36][R4.64+0xe8], R11 ;  /* 0x0000e80b0400d986 */ /* 0x0003e2000c101124 */
[----:B------:R-:W-:Y:S05]  /*6270*/  @P2 BRA `(.L_x_269) ;  /* 0x00000000000c2947 */ /* 0x000fea0003800000 */
[----:B------:R-:W1:Y:S02]  /*6280*/  LDG.E.U8 R162, desc[UR36][R2.64+0xe9] ;  /* 0x0000e92402a27981 */ /* 0x000e64000c1e1100 */
[----:B-1----:R-:W-:-:S05]  /*6290*/  PRMT R11, R162, 0x8880, RZ ;  /* 0x00008880a20b7816 */ /* 0x002fca00000000ff */
[----:B------:R-:W-:-:S07]  /*62a0*/  IMAD R10, R11, R152, RZ ;  /* 0x000000980b0a7224 */ /* 0x000fce00078e02ff */
.L_x_269:
[----:B------:R-:W-:Y:S05]  /*62b0*/  BSYNC B1 ;  /* 0x0000000000017941 */ /* 0x000fea0003800000 */
.L_x_268:
        /* <DEDUP_REMOVED lines=11> */
.L_x_271:
[----:B------:R-:W-:Y:S05]  /*6370*/  BSYNC B1 ;  /* 0x0000000000017941 */ /* 0x000fea0003800000 */
.L_x_270:
[----:B-1----:R-:W-:Y:S01]  /*6380*/  @!P4 IMAD R11, R142, R153, R10 ;  /* 0x000000998e0bc224 */ /* 0x002fe200078e020a */
[----:B------:R-:W-:Y:S04]  /*6390*/  BSSY B1, `(.L_x_272) ;  /* 0x0000006000017945 */ /* 0x000fe80003800000 */
[----:B------:R1:W-:Y:S01]  /*63a0*/  @!P4 STG.E.U8 desc[UR36][R6.64+0xe8], R11 ;  /* 0x0000e80b0600c986 */ /* 0x0003e2000c101124 */
[----:B------:R-:W-:Y:S05]  /*63b0*/  @P3 BRA `(.L_x_273) ;  /* 0x00000000000c3947 */ /* 0x000fea0003800000 */
[----:B------:R-:W1:Y:S02]  /*63c0*/  LDG.E.U8 R162, desc[UR36][R8.64+0xe9] ;  /* 0x0000e92408a27981 */ /* 0x000e64000c1e1100 */
[----:B-1----:R-:W-:-:S05]  /*63d0*/  PRMT R11, R162, 0x8880, RZ ;  /* 0x00008880a20b7816 */ /* 0x002fca00000000ff */
[----:B------:R-:W-:-:S07]  /*63e0*/  IMAD R10, R11, R152, RZ ;  /* 0x000000980b0a7224 */ /* 0x000fce00078e02ff */
.L_x_273:
[----:B------:R-:W-:Y:S05]  /*63f0*/  BSYNC B1 ;  /* 0x0000000000017941 */ /* 0x000fea0003800000 */
.L_x_272:
[----:B------:R-:W-:Y:S01]  /*6400*/  @!P3 IMAD R143, R143, R153, R10 ;  /* 0x000000998f8fb224 */ /* 0x000fe200078e020a */
[----:B------:R-:W-:Y:S04]  /*6410*/  BSSY B1, `(.L_x_274) ;  /* 0x0000006000017945 */ /* 0x000fe80003800000 */
[----:B------:R0:W-:Y:S01]  /*6420*/  @!P3 STG.E.U8 desc[UR36][R6.64+0xe9], R143 ;  /* 0x0000e98f0600b986 */ /* 0x0001e2000c101124 */
[----:B------:R-:W-:Y:S05]  /*6430*/  @P5 BRA `(.L_x_275) ;  /* 0x00000000000c5947 */ /* 0x000fea0003800000 */
[----:B------:R-:W1:Y:S02]  /*6440*/  LDG.E.U8 R162, desc[UR36][R2.64+0xf0] ;  /* 0x0000f02402a27981 */ /* 0x000e64000c1e1100 */
[----:B-1----:R-:W-:-:S05]  /*6450*/  PRMT R11, R162, 0x8880, RZ ;  /* 0x00008880a20b7816 */ /* 0x002fca00000000ff */
[----:B------:R-:W-:-:S07]  /*6460*/  IMAD R10, R11, R152, RZ ;  /* 0x000000980b0a7224 */ /* 0x000fce00078e02ff */
.L_x_275:
[----:B------:R-:W-:Y:S05]  /*6470*/  BSYNC B1 ;  /* 0x0000000000017941 */ /* 0x000fea0003800000 */
.L_x_274:
[----:B-1----:R-:W-:Y:S01]  /*6480*/  @!P5 IMAD R11, R144, R153, R10 ;  /* 0x00000099900bd224 */ /* 0x002fe200078e020a */
[----:B------:R-:W-:Y:S04]  /*6490*/  BSSY B1, `(.L_x_276) ;  /* 0x0000006000017945 */ /* 0x000fe80003800000 */
[----:B------:R1:W-:Y:S01]  /*64a0*/  @!P5 STG.E.U8 desc[UR36][R4.64+0xf0], R11 ;  /* 0x0000f00b0400d986 */ /* 0x0003e2000c101124 */
[----:B------:R-:W-:Y:S05]  /*64b0*/  @P2 BRA `(.L_x_277) ;  /* 0x00000000000c2947 */ /* 0x000fea0003800000 */
[----:B------:R-:W1:Y:S02]  /*64c0*/  LDG.E.U8 R162, desc[UR36][R2.64+0xf1] ;  /* 0x0000f12402a27981 */ /* 0x000e64000c1e1100 */
[----:B-1----:R-:W-:-:S05]  /*64d0*/  PRMT R11, R162, 0x8880, RZ ;  /* 0x00008880a20b7816 */ /* 0x002fca00000000ff */
[----:B------:R-:W-:-:S07]  /*64e0*/  IMAD R10, R11, R152, RZ ;  /* 0x000000980b0a7224 */ /* 0x000fce00078e02ff */
.L_x_277:
[----:B------:R-:W-:Y:S05]  /*64f0*/  BSYNC B1 ;  /* 0x0000000000017941 */ /* 0x000fea0003800000 */
.L_x_276:
[C---:B------:R-:W-:Y:S01]  /*6500*/  ISETP.LT.OR P4, PT, R0.reuse, 0xf1, !P0 ;  /* 0x000000f10000780c */ /* 0x040fe20004781670 */
[----:B------:R-:W-:Y:S01]  /*6510*/  @!P2 IMAD R145, R145, R153, R10 ;  /* 0x000000999191a224 */ /* 0x000fe200078e020a */
[----:B------:R-:W-:Y:S01]  /*6520*/  BSSY B1, `(.L_x_278) ;  /* 0x000000a000017945 */ /* 0x000fe20003800000 */
[C---:B------:R-:W-:Y:S02]  /*6530*/  ISETP.LT.OR P3, PT, R0.reuse, 0xf2, !P0 ;  /* 0x000000f20000780c */ /* 0x040fe40004761670 */
        /* <DEDUP_REMOVED lines=8> */
.L_x_279:
[----:B------:R-:W-:Y:S05]  /*65c0*/  BSYNC B1 ;  /* 0x0000000000017941 */ /* 0x000fea0003800000 */
.L_x_278:
[----:B-1----:R-:W-:Y:S01]  /*65d0*/  @!P4 IMAD R11, R146, R153, R10 ;  /* 0x00000099920bc224 */ /* 0x002fe200078e020a */
[----:B------:R-:W-:Y:S04]  /*65e0*/  BSSY B1, `(.L_x_280) ;  /* 0x0000006000017945 */ /* 0x000fe80003800000 */
[----:B------:R1:W-:Y:S01]  /*65f0*/  @!P4 STG.E.U8 desc[UR36][R6.64+0xf0], R11 ;  /* 0x0000f00b0600c986 */ /* 0x0003e2000c101124 */
[----:B------:R-:W-:Y:S05]  /*6600*/  @P3 BRA `(.L_x_281) ;  /* 0x00000000000c3947 */ /* 0x000fea0003800000 */
[----:B------:R-:W1:Y:S02]  /*6610*/  LDG.E.U8 R162, desc[UR36][R8.64+0xf1] ;  /* 0x0000f12408a27981 */ /* 0x000e64000c1e1100 */
[----:B-1----:R-:W-:-:S05]  /*6620*/  PRMT R11, R162, 0x8880, RZ ;  /* 0x00008880a20b7816 */ /* 0x002fca00000000ff */
[----:B------:R-:W-:-:S07]  /*6630*/  IMAD R10, R11, R152, RZ ;  /* 0x000000980b0a7224 */ /* 0x000fce00078e02ff */
.L_x_281:
[----:B------:R-:W-:Y:S05]  /*6640*/  BSYNC B1 ;  /* 0x0000000000017941 */ /* 0x000fea0003800000 */
.L_x_280:
[----:B------:R-:W-:Y:S01]  /*6650*/  @!P3 IMAD R147, R147, R153, R10 ;  /* 0x000000999393b224 */ /* 0x000fe200078e020a */
[----:B------:R-:W-:Y:S04]  /*6660*/  BSSY B1, `(.L_x_282) ;  /* 0x0000006000017945 */ /* 0x000fe80003800000 */
[----:B------:R0:W-:Y:S01]  /*6670*/  @!P3 STG.E.U8 desc[UR36][R6.64+0xf1], R147 ;  /* 0x0000f1930600b986 */ /* 0x0001e2000c101124 */
[----:B------:R-:W-:Y:S05]  /*6680*/  @P2 BRA `(.L_x_283) ;  /* 0x00000000000c2947 */ /* 0x000fea0003800000 */
[----:B------:R-:W1:Y:S02]  /*6690*/  LDG.E.U8 R162, desc[UR36][R2.64+0xf8] ;  /* 0x0000f82402a27981 */ /* 0x000e64000c1e1100 */
[----:B-1----:R-:W-:-:S05]  /*66a0*/  PRMT R11, R162, 0x8880, RZ ;  /* 0x00008880a20b7816 */ /* 0x002fca00000000ff */
[----:B------:R-:W-:-:S07]  /*66b0*/  IMAD R10, R11, R152, RZ ;  /* 0x000000980b0a7224 */ /* 0x000fce00078e02ff */
.L_x_283:
[----:B------:R-:W-:Y:S05]  /*66c0*/  BSYNC B1 ;  /* 0x0000000000017941 */ /* 0x000fea0003800000 */
.L_x_282:
[----:B-1----:R-:W-:Y:S01]  /*66d0*/  @!P2 IMAD R11, R148, R153, R10 ;  /* 0x00000099940ba224 */ /* 0x002fe200078e020a */
[----:B------:R-:W-:Y:S04]  /*66e0*/  BSSY B1, `(.L_x_284) ;  /* 0x0000006000017945 */ /* 0x000fe80003800000 */
[----:B------:R1:W-:Y:S01]  /*66f0*/  @!P2 STG.E.U8 desc[UR36][R4.64+0xf8], R11 ;  /* 0x0000f80b0400a986 */ /* 0x0003e2000c101124 */
[----:B------:R-:W-:Y:S05]  /*6700*/  @P1 BRA `(.L_x_285) ;  /* 0x00000000000c1947 */ /* 0x000fea0003800000 */
[----:B------:R-:W1:Y:S02]  /*6710*/  LDG.E.U8 R162, desc[UR36][R2.64+0xf9] ;  /* 0x0000f92402a27981 */ /* 0x000e64000c1e1100 */
[----:B-1----:R-:W-:-:S05]  /*6720*/  PRMT R11, R162, 0x8880, RZ ;  /* 0x00008880a20b7816 */ /* 0x002fca00000000ff */
[----:B------:R-:W-:-:S07]  /*6730*/  IMAD R10, R11, R152, RZ ;  /* 0x000000980b0a7224 */ /* 0x000fce00078e02ff */
.L_x_285:
[----:B------:R-:W-:Y:S05]  /*6740*/  BSYNC B1 ;  /* 0x0000000000017941 */ /* 0x000fea0003800000 */
.L_x_284:
[----:B------:R-:W-:Y:S01]  /*6750*/  @!P1 IMAD R149, R149, R153, R10 ;  /* 0x0000009995959224 */ /* 0x000fe200078e020a */
[----:B------:R-:W-:Y:S04]  /*6760*/  BSSY B1, `(.L_x_286) ;  /* 0x0000006000017945 */ /* 0x000fe80003800000 */
[----:B------:R0:W-:Y:S01]  /*6770*/  @!P1 STG.E.U8 desc[UR36][R4.64+0xf9], R149 ;  /* 0x0000f99504009986 */ /* 0x0001e2000c101124 */
[----:B------:R-:W-:Y:S05]  /*6780*/  @P5 BRA `(.L_x_287) ;  /* 0x00000000000c5947 */ /* 0x000fea0003800000 */
[----:B------:R-:W0:Y:S02]  /*6790*/  LDG.E.U8 R162, desc[UR36][R8.64+0xf8] ;  /* 0x0000f82408a27981 */ /* 0x000e24000c1e1100 */
[----:B0-----:R-:W-:-:S05]  /*67a0*/  PRMT R3, R162, 0x8880, RZ ;  /* 0x00008880a2037816 */ /* 0x001fca00000000ff */
[----:B------:R-:W-:-:S07]  /*67b0*/  IMAD R10, R3, R152, RZ ;  /* 0x00000098030a7224 */ /* 0x000fce00078e02ff */
.L_x_287:
[----:B------:R-:W-:Y:S05]  /*67c0*/  BSYNC B1 ;  /* 0x0000000000017941 */ /* 0x000fea0003800000 */
.L_x_286:
[----:B0-----:R-:W-:Y:S01]  /*67d0*/  @!P5 IMAD R3, R150, R153, R10 ;  /* 0x000000999603d224 */ /* 0x001fe200078e020a */
[----:B------:R-:W-:Y:S01]  /*67e0*/  ISETP.LT.OR P0, PT, R0, 0xfa, !P0 ;  /* 0x000000fa0000780c */ /* 0x000fe20004701670 */
[----:B------:R-:W-:Y:S03]  /*67f0*/  BSSY B1, `(.L_x_288) ;  /* 0x0000006000017945 */ /* 0x000fe60003800000 */
[----:B------:R0:W-:Y:S09]  /*6800*/  @!P5 STG.E.U8 desc[UR36][R6.64+0xf8], R3 ;  /* 0x0000f8030600d986 */ /* 0x0001f2000c101124 */
[----:B------:R-:W-:Y:S05]  /*6810*/  @P0 BRA `(.L_x_289) ;  /* 0x00000000000c0947 */ /* 0x000fea0003800000 */
[----:B------:R-:W0:Y:S02]  /*6820*/  LDG.E.U8 R162, desc[UR36][R8.64+0xf9] ;  /* 0x0000f92408a27981 */ /* 0x000e24000c1e1100 */
[----:B0-----:R-:W-:-:S05]  /*6830*/  PRMT R3, R162, 0x8880, RZ ;  /* 0x00008880a2037816 */ /* 0x001fca00000000ff */
[----:B------:R-:W-:-:S07]  /*6840*/  IMAD R10, R3, R152, RZ ;  /* 0x00000098030a7224 */ /* 0x000fce00078e02ff */
.L_x_289:
[----:B------:R-:W-:Y:S05]  /*6850*/  BSYNC B1 ;  /* 0x0000000000017941 */ /* 0x000fea0003800000 */
.L_x_288:
[----:B------:R-:W-:Y:S01]  /*6860*/  IMAD R151, R151, R153, R10 ;  /* 0x0000009997977224 */ /* 0x000fe200078e020a */
[----:B------:R-:W-:Y:S06]  /*6870*/  @P0 BRA `(.L_x_290) ;  /* 0x0000001800100947 */ /* 0x000fec0003800000 */
[----:B------:R0:W-:Y:S01]  /*6880*/  STG.E.U8 desc[UR36][R6.64+0xf9], R151 ;  /* 0x0000f99706007986 */ /* 0x0001e2000c101124 */
[----:B------:R-:W-:Y:S05]  /*6890*/  BRA `(.L_x_290) ;  /* 0x0000001800087947 */ /* 0x000fea0003800000 */
.L_x_33:
[C---:B------:R-:W-:Y:S02]  /*68a0*/  ISETP.GE.AND P1, PT, R19.reuse, 0x1, PT ;  /* 0x000000011300780c */ /* 0x040fe40003f26270 */
[----:B------:R-:W-:Y:S02]  /*68b0*/  ISETP.GE.AND P0, PT, R19, 0x9, PT ;  /* 0x000000091300780c */ /* 0x000fe40003f06270 */
[C---:B------:R-:W-:Y:S02]  /*68c0*/  ISETP.LT.OR P4, PT, R0.reuse, 0x1, !P1 ;  /* 0x000000010000780c */ /* 0x040fe40004f81670 */
[C---:B------:R-:W-:Y:S02]  /*68d0*/  ISETP.LT.OR P3, PT, R0.reuse, 0x2, !P1 ;  /* 0x000000020000780c */ /* 0x040fe40004f61670 */
[C---:B------:R-:W-:Y:S02]  /*68e0*/  ISETP.LT.OR P2, PT, R0.reuse, 0x1, !P0 ;  /* 0x000000010000780c */ /* 0x040fe40004741670 */
[----:B------:R-:W-:-:S07]  /*68f0*/  ISETP.LT.OR P5, PT, R0, 0x2, !P0 ;  /* 0x000000020000780c */ /* 0x000fce00047a1670 */
[-C--:B------:R-:W-:Y:S02]  /*6900*/  @!P4 IMAD R3, R24, R153.reuse, RZ ;  /* 0x000000991803c224 */ /* 0x080fe400078e02ff */
[-C--:B------:R-:W-:Y:S02]  /*6910*/  @!P3 IMAD R25, R25, R153.reuse, RZ ;  /* 0x000000991919b224 */ /* 0x080fe400078e02ff */
[-C--:B------:R-:W-:Y:S01]  /*6920*/  @!P2 IMAD R9, R26, R153.reuse, RZ ;  /* 0x000000991a09a224 */ /* 0x080fe200078e02ff */
[----:B------:R0:W-:Y:S01]  /*6930*/  @!P4 STG.E.U8 desc[UR36][R4.64], R3 ;  /* 0x000000030400c986 */ /* 0x0001e2000c101124 */
[C---:B------:R-:W-:Y:S01]  /*6940*/  ISETP.LT.OR P4, PT, R0.reuse, 0x9, !P1 ;  /* 0x000000090000780c */ /* 0x040fe20004f81670 */
[----:B------:R-:W-:Y:S02]  /*6950*/  @!P5 IMAD R27, R27, R153, RZ ;  /* 0x000000991b1bd224 */ /* 0x000fe400078e02ff */
[----:B------:R-:W-:Y:S01]  /*6960*/  @!P3 STG.E.U8 desc[UR36][R4.64+0x1], R25 ;  /* 0x000001190400b986 */ /* 0x000fe2000c101124 */
[----:B------:R-:W-:-:S03]  /*6970*/  ISETP.LT.OR P3, PT, R0, 0xa, !P1 ;  /* 0x0000000a0000780c */ /* 0x000fc60004f61670 */
[----:B------:R1:W-:Y:S01]  /*6980*/  @!P2 STG.E.U8 desc[UR36][R6.64], R9 ;  /* 0x000000090600a986 */ /* 0x0003e2000c101124 */
[----:B------:R-:W-:-:S03]  /*6990*/  ISETP.LT.OR P2, PT, R0, 0x9, !P0 ;  /* 0x000000090000780c */ /* 0x000fc60004741670 */
[----:B------:R-:W-:Y:S01]  /*69a0*/  @!P5 STG.E.U8 desc[UR36][R6.64+0x1], R27 ;  /* 0x0000011b0600d986 */ /* 0x000fe2000c101124 */
[----:B------:R-:W-:Y:S01]  /*69b0*/  ISETP.LT.OR P5, PT, R0, 0xa, !P0 ;  /* 0x0000000a0000780c */ /* 0x000fe200047a1670 */
[----:B------:R-:W-:-:S04]  /*69c0*/  @!P4 IMAD R11, R28, R153, RZ ;  /* 0x000000991c0bc224 */ /* 0x000fc800078e02ff */
[-C--:B------:R-:W-:Y:S01]  /*69d0*/  @!P3 IMAD R29, R29, R153.reuse, RZ ;  /* 0x000000991d1db224 */ /* 0x080fe200078e02ff */
[----:B------:R-:W-:Y:S01]  /*69e0*/  @!P4 STG.E.U8 desc[UR36][R4.64+0x8], R11 ;  /* 0x0000080b0400c986 */ /* 0x000fe2000c101124 */
[----:B------:R-:W-:Y:S02]  /*69f0*/  ISETP.LT.OR P4, PT, R0, 0x11, !P1 ;  /* 0x000000110000780c */ /* 0x000fe40004f81670 */
[-C--:B0-----:R-:W-:Y:S01]  /*6a00*/  @!P2 IMAD R3, R30, R153.reuse, RZ ;  /* 0x000000991e03a224 */ /* 0x081fe200078e02ff */
[----:B------:R-:W-:Y:S01]  /*6a10*/  @!P3 STG.E.U8 desc[UR36][R4.64+0x9], R29 ;  /* 0x0000091d0400b986 */ /* 0x000fe2000c101124 */
[C---:B------:R-:W-:Y:S02]  /*6a20*/  ISETP.LT.OR P3, PT, R0.reuse, 0x12, !P1 ;  /* 0x000000120000780c */ /* 0x040fe40004f61670 */
[----:B------:R-:W-:Y:S01]  /*6a30*/  @!P5 IMAD R31, R31, R153, RZ ;  /* 0x000000991f1fd224 */ /* 0x000fe200078e02ff */
[----:B------:R0:W-:Y:S01]  /*6a40*/  @!P2 STG.E.U8 desc[UR36][R6.64+0x8], R3 ;  /* 0x000008030600a986 */ /* 0x0001e2000c101124 */
[----:B------:R-:W-:-:S03]  /*6a50*/  ISETP.LT.OR P2, PT, R0, 0x11, !P0 ;  /* 0x000000110000780c */ /* 0x000fc60004741670 */
[----:B------:R-:W-:Y:S01]  /*6a60*/  @!P5 STG.E.U8 desc[UR36][R6.64+0x9], R31 ;  /* 0x0000091f0600d986 */ /* 0x000fe2000c101124 */
[----:B------:R-:W-:Y:S01]  /*6a70*/  ISETP.LT.OR P5, PT, R0, 0x12, !P0 ;  /* 0x000000120000780c */ /* 0x000fe200047a1670 */
[----:B-1----:R-:W-:-:S04]  /*6a80*/  @!P4 IMAD R9, R32, R153, RZ ;  /* 0x000000992009c224 */ /* 0x002fc800078e02ff */
        /* <DEDUP_REMOVED lines=301> */
[----:B------:R1:W-:Y:S01]  /*7d60*/  @!P4 STG.E.U8 desc[UR36][R4.64+0xd8], R11 ;  /* 0x0000d80b0400c986 */ /* 0x0003e2000c101124 */
        /* <DEDUP_REMOVED lines=13> */
[-C--:B-1----:R-:W-:Y:S01]  /*7e40*/  @!P2 IMAD R11, R138, R153.reuse, RZ ;  /* 0x000000998a0ba224 */ /* 0x082fe200078e02ff */
[----:B------:R-:W-:Y:S01]  /*7e50*/  @!P3 STG.E.U8 desc[UR36][R4.64+0xe1], R137 ;  /* 0x0000e1890400b986 */ /* 0x000fe2000c101124 */
[C---:B------:R-:W-:Y:S02]  /*7e60*/  ISETP.LT.OR P3, PT, R0.reuse, 0xea, !P1 ;  /* 0x000000ea0000780c */ /* 0x040fe40004f61670 */
[----:B------:R-:W-:Y:S01]  /*7e70*/  @!P5 IMAD R139, R139, R153, RZ ;  /* 0x000000998b8bd224 */ /* 0x000fe200078e02ff */
[----:B------:R1:W-:Y:S01]  /*7e80*/  @!P2 STG.E.U8 desc[UR36][R6.64+0xe0], R11 ;  /* 0x0000e00b0600a986 */ /* 0x0003e2000c101124 */
[----:B------:R-:W-:-:S03]  /*7e90*/  ISETP.LT.OR P2, PT, R0, 0xe9, !P0 ;  /* 0x000000e90000780c */ /* 0x000fc60004741670 */
[----:B------:R-:W-:Y:S01]  /*7ea0*/  @!P5 STG.E.U8 desc[UR36][R6.64+0xe1], R139 ;  /* 0x0000e18b0600d986 */ /* 0x000fe2000c101124 */
[----:B------:R-:W-:Y:S01]  /*7eb0*/  ISETP.LT.OR P5, PT, R0, 0xea, !P0 ;  /* 0x000000ea0000780c */ /* 0x000fe200047a1670 */
[----:B0-----:R-:W-:-:S04]  /*7ec0*/  @!P4 IMAD R3, R140, R153, RZ ;  /* 0x000000998c03c224 */ /* 0x001fc800078e02ff */
[-C--:B------:R-:W-:Y:S01]  /*7ed0*/  @!P3 IMAD R141, R141, R153.reuse, RZ ;  /* 0x000000998d8db224 */ /* 0x080fe200078e02ff */
[----:B------:R0:W-:Y:S01]  /*7ee0*/  @!P4 STG.E.U8 desc[UR36][R4.64+0xe8], R3 ;  /* 0x0000e8030400c986 */ /* 0x0001e2000c101124 */
[----:B------:R-:W-:Y:S02]  /*7ef0*/  ISETP.LT.OR P4, PT, R0, 0xf2, !P1 ;  /* 0x000000f20000780c */ /* 0x000fe40004f81670 */
[-C--:B--2---:R-:W-:Y:S01]  /*7f00*/  @!P2 IMAD R9, R142, R153.reuse, RZ ;  /* 0x000000998e09a224 */ /* 0x084fe200078e02ff */
[----:B------:R-:W-:Y:S01]  /*7f10*/  @!P3 STG.E.U8 desc[UR36][R4.64+0xe9], R141 ;  /* 0x0000e98d0400b986 */ /* 0x000fe2000c101124 */
[C---:B------:R-:W-:Y:S02]  /*7f20*/  ISETP.LT.OR P3, PT, R0.reuse, 0xf1, !P1 ;  /* 0x000000f10000780c */ /* 0x040fe40004f61670 */
[----:B------:R-:W-:Y:S01]  /*7f30*/  @!P5 IMAD R143, R143, R153, RZ ;  /* 0x000000998f8fd224 */ /* 0x000fe200078e02ff */
[----:B------:R-:W-:Y:S01]  /*7f40*/  @!P2 STG.E.U8 desc[UR36][R6.64+0xe8], R9 ;  /* 0x0000e8090600a986 */ /* 0x000fe2000c101124 */
[----:B------:R-:W-:-:S03]  /*7f50*/  ISETP.LT.OR P2, PT, R0, 0xf1, !P0 ;  /* 0x000000f10000780c */ /* 0x000fc60004741670 */
[----:B------:R-:W-:Y:S01]  /*7f60*/  @!P5 STG.E.U8 desc[UR36][R6.64+0xe9], R143 ;  /* 0x0000e98f0600d986 */ /* 0x000fe2000c101124 */
[----:B------:R-:W-:Y:S01]  /*7f70*/  ISETP.LT.OR P5, PT, R0, 0xf9, !P0 ;  /* 0x000000f90000780c */ /* 0x000fe200047a1670 */
[----:B------:R-:W-:-:S04]  /*7f80*/  @!P4 IMAD R145, R145, R153, RZ ;  /* 0x000000999191c224 */ /* 0x000fc800078e02ff */
[-C--:B-1----:R-:W-:Y:S01]  /*7f90*/  @!P3 IMAD R11, R144, R153.reuse, RZ ;  /* 0x00000099900bb224 */ /* 0x082fe200078e02ff */
[----:B------:R-:W-:Y:S01]  /*7fa0*/  @!P4 STG.E.U8 desc[UR36][R4.64+0xf1], R145 ;  /* 0x0000f1910400c986 */ /* 0x000fe2000c101124 */
[C---:B------:R-:W-:Y:S02]  /*7fb0*/  ISETP.LT.OR P4, PT, R0.reuse, 0xf2, !P0 ;  /* 0x000000f20000780c */ /* 0x040fe40004781670 */
[C---:B------:R-:W-:Y:S01]  /*7fc0*/  ISETP.LT.OR P0, PT, R0.reuse, 0xfa, !P0 ;  /* 0x000000fa0000780c */ /* 0x040fe20004701670 */
[----:B------:R1:W-:Y:S01]  /*7fd0*/  @!P3 STG.E.U8 desc[UR36][R4.64+0xf0], R11 ;  /* 0x0000f00b0400b986 */ /* 0x0003e2000c101124 */
[----:B------:R-:W-:Y:S01]  /*7fe0*/  ISETP.LT.OR P3, PT, R0, 0xf9, !P1 ;  /* 0x000000f90000780c */ /* 0x000fe20004f61670 */
[----:B0-----:R-:W-:Y:S01]  /*7ff0*/  @!P2 IMAD R3, R146, R153, RZ ;  /* 0x000000999203a224 */ /* 0x001fe200078e02ff */
[----:B------:R-:W-:-:S04]  /*8000*/  ISETP.LT.OR P1, PT, R0, 0xfa, !P1 ;  /* 0x000000fa0000780c */ /* 0x000fc80004f21670 */
[----:B------:R0:W-:Y:S03]  /*8010*/  @!P2 STG.E.U8 desc[UR36][R6.64+0xf0], R3 ;  /* 0x0000f0030600a986 */ /* 0x0001e6000c101124 */
[-C--:B------:R-:W-:Y:S02]  /*8020*/  @!P4 IMAD R147, R147, R153.reuse, RZ ;  /* 0x000000999393c224 */ /* 0x080fe400078e02ff */
[-C--:B-1----:R-:W-:Y:S02]  /*8030*/  @!P5 IMAD R11, R150, R153.reuse, RZ ;  /* 0x00000099960bd224 */ /* 0x082fe400078e02ff */
[-C--:B------:R-:W-:Y:S01]  /*8040*/  @!P3 IMAD R9, R148, R153.reuse, RZ ;  /* 0x000000999409b224 */ /* 0x080fe200078e02ff */
[----:B------:R0:W-:Y:S01]  /*8050*/  @!P4 STG.E.U8 desc[UR36][R6.64+0xf1], R147 ;  /* 0x0000f1930600c986 */ /* 0x0001e2000c101124 */
[-C--:B------:R-:W-:Y:S02]  /*8060*/  @!P1 IMAD R149, R149, R153.reuse, RZ ;  /* 0x0000009995959224 */ /* 0x080fe400078e02ff */
[----:B------:R-:W-:Y:S01]  /*8070*/  @!P0 IMAD R151, R151, R153, RZ ;  /* 0x0000009997978224 */ /* 0x000fe200078e02ff */
[----:B------:R0:W-:Y:S04]  /*8080*/  @!P3 STG.E.U8 desc[UR36][R4.64+0xf8], R9 ;  /* 0x0000f8090400b986 */ /* 0x0001e8000c101124 */
[----:B------:R0:W-:Y:S04]  /*8090*/  @!P1 STG.E.U8 desc[UR36][R4.64+0xf9], R149 ;  /* 0x0000f99504009986 */ /* 0x0001e8000c101124 */
[----:B------:R0:W-:Y:S04]  /*80a0*/  @!P5 STG.E.U8 desc[UR36][R6.64+0xf8], R11 ;  /* 0x0000f80b0600d986 */ /* 0x0001e8000c101124 */
[----:B------:R0:W-:Y:S02]  /*80b0*/  @!P0 STG.E.U8 desc[UR36][R6.64+0xf9], R151 ;  /* 0x0000f99706008986 */ /* 0x0001e4000c101124 */
.L_x_290:
[----:B------:R-:W-:Y:S05]  /*80c0*/  BSYNC B0 ;  /* 0x0000000000007941 */ /* 0x000fea0003800000 */
.L_x_32:
[----:B0-----:R-:W2:Y:S01]  /*80d0*/  LDL.64 R2, [R1] ;  /* 0x0000000001027983 */ /* 0x001ea20000100a00 */
[----:B------:R-:W-:Y:S01]  /*80e0*/  ULDC.64 UR4, c[0x0][0x650] ;  /* 0x0001940000047ab9 */ /* 0x000fe20000000a00 */
[----:B------:R0:W-:Y:S01]  /*80f0*/  SYNCS.ARRIVE.TRANS64.A1T0 RZ, [R160+UR45], RZ ;  /* 0x000000ffa0ff79a7 */ /* 0x0001e2000810002d */
[----:B------:R-:W-:Y:S01]  /*8100*/  PRMT R0, RZ, 0x7610, R0 ;  /* 0x00007610ff007816 */ /* 0x000fe20000000000 */
[----:B------:R-:W-:Y:S02]  /*8110*/  IMAD.MOV.U32 R19, RZ, RZ, -0x1 ;  /* 0xffffffffff137424 */ /* 0x000fe400078e00ff */
[----:B------:R-:W-:Y:S01]  /*8120*/  IMAD.MOV.U32 R22, RZ, RZ, -0x1 ;  /* 0xffffffffff167424 */ /* 0x000fe200078e00ff */
[----:B--2---:R-:W-:-:S04]  /*8130*/  LEA R18, P0, R2, R18, 0x1 ;  /* 0x0000001202127211 */ /* 0x004fc800078008ff */
[----:B------:R-:W-:Y:S01]  /*8140*/  LEA.HI.X R17, R2, R17, R23, 0x1, P0 ;  /* 0x0000001102117211 */ /* 0x000fe200000f0c17 */
[----:B------:R-:W-:Y:S01]  /*8150*/  IMAD.MOV.U32 R2, RZ, RZ, -0x1 ;  /* 0xffffffffff027424 */ /* 0x000fe200078e00ff */
[----:B------:R-:W-:-:S04]  /*8160*/  ISETP.GE.U32.AND P0, PT, R18, UR4, PT ;  /* 0x0000000412007c0c */ /* 0x000fc8000bf06070 */
[----:B------:R-:W-:-:S13]  /*8170*/  ISETP.GE.U32.AND.EX P0, PT, R17, UR5, PT, P0 ;  /* 0x0000000511007c0c */ /* 0x000fda000bf06100 */
[----:B0-----:R-:W-:Y:S05]  /*8180*/  @P0 BRA `(.L_x_291) ;  /* 0x0000000400700947 */ /* 0x001fea0003800000 */
[----:B------:R-:W0:Y:S01]  /*8190*/  S2R R10, SR_CTAID.X ;  /* 0x00000000000a7919 */ /* 0x000e220000002500 */
[----:B------:R-:W2:Y:S01]  /*81a0*/  LDC.64 R8, c[0x0][0x628] ;  /* 0x00018a00ff087b82 */ /* 0x000ea20000000a00 */
[----:B------:R-:W-:Y:S01]  /*81b0*/  ULDC UR4, c[0x0][0x150] ;  /* 0x0000540000047ab9 */ /* 0x000fe20000000800 */
[----:B---3--:R-:W-:Y:S01]  /*81c0*/  IMAD.MOV.U32 R6, RZ, RZ, R18 ;  /* 0x000000ffff067224 */ /* 0x008fe200078e0012 */
[----:B------:R-:W3:Y:S01]  /*81d0*/  S2R R20, SR_CTAID.Y ;  /* 0x0000000000147919 */ /* 0x000ee20000002600 */
[----:B------:R-:W-:-:S04]  /*81e0*/  IMAD.MOV.U32 R7, RZ, RZ, R17 ;  /* 0x000000ffff077224 */ /* 0x000fc800078e0011 */
[----:B------:R-:W1:Y:S08]  /*81f0*/  LDC R15, c[0x0][0x144] ;  /* 0x00005100ff0f7b82 */ /* 0x000e700000000800 */
[----:B------:R-:W1:Y:S08]  /*8200*/  LDC R0, c[0x0][0x630] ;  /* 0x00018c00ff007b82 */ /* 0x000e700000000800 */
[----:B------:R-:W1:Y:S01]  /*8210*/  LDC.64 R12, c[0x0][0x620] ;  /* 0x00018800ff0c7b82 */ /* 0x000e620000000a00 */
[----:B--2---:R-:W-:-:S04]  /*8220*/  ISETP.NE.U32.AND P0, PT, R8, RZ, PT ;  /* 0x000000ff0800720c */ /* 0x004fc80003f05070 */
[----:B------:R-:W-:Y:S02]  /*8230*/  ISETP.NE.AND.EX P0, PT, R9, RZ, PT, P0 ;  /* 0x000000ff0900720c */ /* 0x000fe40003f05300 */
[----:B0-----:R-:W-:-:S05]  /*8240*/  I2FP.F32.U32 R2, R10 ;  /* 0x0000000a00027245 */ /* 0x001fca0000201000 */
[----:B------:R-:W-:-:S04]  /*8250*/  FMUL R2, R2, UR4 ;  /* 0x0000000402027c20 */ /* 0x000fc80008400000 */
[----:B------:R0:W2:Y:S02]  /*8260*/  F2I.U32.TRUNC.NTZ R14, R2 ;  /* 0x00000002000e7305 */ /* 0x0000a4000020f000 */
[----:B---3--:R-:W-:Y:S05]  /*8270*/  @!P0 BRA `(.L_x_292) ;  /* 0x0000000000288947 */ /* 0x008fea0003800000 */
[----:B------:R-:W3:Y:S02]  /*8280*/  LDC R3, c[0x0][0x634] ;  /* 0x00018d00ff037b82 */ /* 0x000ee40000000800 */
[----:B---3--:R-:W-:-:S05]  /*8290*/  IADD3 R7, P0, R18, R3, RZ ;  /* 0x0000000312077210 */ /* 0x008fca0007f1e0ff */
[----:B-1----:R-:W-:-:S04]  /*82a0*/  IMAD.X R11, RZ, RZ, R17, P0 ;  /* 0x000000ffff0b7224 */ /* 0x002fc800000e0611 */
[----:B0-----:R-:W-:-:S04]  /*82b0*/  IMAD.WIDE.U32 R2, R11, R8, RZ ;  /* 0x000000080b027225 */ /* 0x001fc800078e00ff */
[----:B----4-:R-:W-:-:S04]  /*82c0*/  IMAD.WIDE.U32 R4, P0, R7, R9, R2 ;  /* 0x0000000907047225 */ /* 0x010fc80007800002 */
[----:B------:R-:W-:-:S04]  /*82d0*/  IMAD.WIDE.U32 R2, R7, R8, RZ ;  /* 0x0000000807027225 */ /* 0x000fc800078e00ff */
[----:B------:R-:W-:Y:S01]  /*82e0*/  IMAD.X R7, RZ, RZ, RZ, P0 ;  /* 0x000000ffff077224 */ /* 0x000fe200000e06ff */
[----:B------:R-:W-:Y:S01]  /*82f0*/  IADD3 RZ, P0, R3, R4, RZ ;  /* 0x0000000403ff7210 */ /* 0x000fe20007f1e0ff */
[----:B------:R-:W-:-:S04]  /*8300*/  IMAD.MOV.U32 R6, RZ, RZ, R5 ;  /* 0x000000ffff067224 */ /* 0x000fc800078e0005 */
[----:B------:R-:W-:-:S08]  /*8310*/  IMAD.WIDE.U32.X R6, R11, R9, R6, P0 ;  /* 0x000000090b067225 */ /* 0x000fd000000e0406 */
.L_x_292:
[----:B------:R-:W3:Y:S01]  /*8320*/  LDC.64 R26, c[0x0][0x640] ;  /* 0x00019000ff1a7b82 */ /* 0x000ee20000000a00 */
[-C--:B-1----:R-:W-:Y:S01]  /*8330*/  SHF.R.U64 R11, R6, R0.reuse, R7 ;  /* 0x00000000060b7219 */ /* 0x082fe20000001207 */
[----:B------:R-:W-:Y:S01]  /*8340*/  IMAD.MOV.U32 R19, RZ, RZ, R17 ;  /* 0x000000ffff137224 */ /* 0x000fe200078e0011 */
[----:B------:R-:W-:Y:S01]  /*8350*/  SHF.R.U32.HI R0, RZ, R0, R7 ;  /* 0x00000000ff007219 */ /* 0x000fe20000011607 */
[----:B--2---:R-:W-:Y:S01]  /*8360*/  IMAD.MOV R14, RZ, RZ, -R14 ;  /* 0x000000ffff0e7224 */ /* 0x004fe200078e0a0e */
[----:B----4-:R-:W-:Y:S01]  /*8370*/  IADD3 R5, P0, RZ, -R11, RZ ;  /* 0x8000000bff057210 */ /* 0x010fe20007f1e0ff */
[----:B------:R-:W-:Y:S01]  /*8380*/  ULDC UR4, c[0x0][0x154] ;  /* 0x0000550000047ab9 */ /* 0x000fe20000000800 */
[----:B------:R-:W-:Y:S01]  /*8390*/  IMAD.MOV.U32 R7, RZ, RZ, 0x1 ;  /* 0x00000001ff077424 */ /* 0x000fe200078e00ff */
[----:B------:R-:W1:Y:S01]  /*83a0*/  LDC R4, c[0x0][0x618] ;  /* 0x00018600ff047b82 */ /* 0x000e620000000800 */
[----:B------:R-:W-:Y:S02]  /*83b0*/  IMAD R22, R15, R14, R10 ;  /* 0x0000000e0f167224 */ /* 0x000fe400078e020a */
[----:B------:R-:W-:-:S04]  /*83c0*/  IMAD.X R3, RZ, RZ, ~R0, P0 ;  /* 0x000000ffff037224 */ /* 0x000fc800000e0e00 */
[-C--:B------:R-:W-:Y:S01]  /*83d0*/  IMAD R0, R3, R12.reuse, RZ ;  /* 0x0000000c03007224 */ /* 0x080fe200078e02ff */
[----:B------:R-:W2:Y:S01]  /*83e0*/  LDC R6, c[0x0][0x608] ;  /* 0x00018200ff067b82 */ /* 0x000ea20000000800 */
[----:B0-----:R-:W-:-:S04]  /*83f0*/  IMAD.WIDE.U32 R2, R5, R12, R18 ;  /* 0x0000000c05027225 */ /* 0x001fc800078e0012 */
[----:B------:R-:W-:Y:S01]  /*8400*/  IMAD R5, R5, R13, R0 ;  /* 0x0000000d05057224 */ /* 0x000fe200078e0200 */
[----:B------:R-:W-:Y:S02]  /*8410*/  I2FP.F32.U32 R0, R20 ;  /* 0x0000001400007245 */ /* 0x000fe40000201000 */
[----:B------:R-:W0:Y:S01]  /*8420*/  LDC R24, c[0x0][0x658] ;  /* 0x00019600ff187b82 */ /* 0x000e220000000800 */
[----:B------:R-:W-:Y:S01]  /*8430*/  IMAD.IADD R3, R3, 0x1, R5 ;  /* 0x0000000103037824 */ /* 0x000fe200078e0205 */
[----:B---3--:R-:W-:Y:S01]  /*8440*/  ISETP.NE.U32.AND P0, PT, R26, RZ, PT ;  /* 0x000000ff1a00720c */ /* 0x008fe20003f05070 */
[----:B------:R-:W-:Y:S01]  /*8450*/  FMUL R0, R0, UR4 ;  /* 0x0000000400007c20 */ /* 0x000fe20008400000 */
[----:B------:R-:W-:Y:S02]  /*8460*/  IMAD.MOV.U32 R5, RZ, RZ, -0x1 ;  /* 0xffffffffff057424 */ /* 0x000fe400078e00ff */
[----:B------:R-:W-:Y:S01]  /*8470*/  ISETP.NE.AND.EX P0, PT, R27, RZ, PT, P0 ;  /* 0x000000ff1b00720c */ /* 0x000fe20003f05300 */
[----:B------:R3:W4:Y:S01]  /*8480*/  F2I.U32.TRUNC.NTZ R12, R0 ;  /* 0x00000000000c7305 */ /* 0x000722000020f000 */
[----:B------:R-:W3:Y:S01]  /*8490*/  LDC R15, c[0x0][0x148] ;  /* 0x00005200ff0f7b82 */ /* 0x000ee20000000800 */
[----:B-1----:R-:W-:-:S02]  /*84a0*/  SHF.R.U64 R10, R2, R4, R3 ;  /* 0x00000004020a7219 */ /* 0x002fc40000001203 */
[----:B------:R-:W-:-:S05]  /*84b0*/  SHF.R.U32.HI R3, RZ, R4, R3 ;  /* 0x00000004ff037219 */ /* 0x000fca0000011603 */
[----:B------:R-:W1:Y:S01]  /*84c0*/  LDC R14, c[0x0][0x600] ;  /* 0x00018000ff0e7b82 */ /* 0x000e620000000800 */
[-CC-:B--2---:R-:W-:Y:S02]  /*84d0*/  SHF.R.U64 R8, R10, R6.reuse, R3.reuse ;  /* 0x000000060a087219 */ /* 0x184fe40000001203 */
[----:B------:R-:W-:-:S05]  /*84e0*/  SHF.R.U32.HI R3, RZ, R6, R3 ;  /* 0x00000006ff037219 */ /* 0x000fca0000011603 */
[----:B------:R-:W2:Y:S01]  /*84f0*/  LDC R21, c[0x0][0x648] ;  /* 0x00019200ff157b82 */ /* 0x000ea20000000800 */
[-CC-:B0-----:R-:W-:Y:S02]  /*8500*/  SHF.R.U64 R13, R8, R24.reuse, R3.reuse ;  /* 0x00000018080d7219 */ /* 0x181fe40000001203 */
[-C--:B------:R-:W-:Y:S02]  /*8510*/  SHF.L.U32 R5, R5, R24.reuse, RZ ;  /* 0x0000001805057219 */ /* 0x080fe400000006ff */
[-C--:B------:R-:W-:Y:S01]  /*8520*/  SHF.R.U32.HI R3, RZ, R24.reuse, R3 ;  /* 0x00000018ff037219 */ /* 0x080fe20000011603 */
[----:B------:R-:W-:Y:S01]  /*8530*/  IMAD.MOV.U32 R2, RZ, RZ, R13 ;  /* 0x000000ffff027224 */ /* 0x000fe200078e000d */
[----:B------:R-:W-:Y:S01]  /*8540*/  SHF.L.U32 R24, R7, R24, RZ ;  /* 0x0000001807187219 */ /* 0x000fe200000006ff */
[----:B------:R-:W0:Y:S01]  /*8550*/  LDC R25, c[0x0][0x638] ;  /* 0x00018e00ff197b82 */ /* 0x000e220000000800 */
[----:B------:R-:W-:-:S07]  /*8560*/  LOP3.LUT R19, RZ, R5, RZ, 0x33, !PT ;  /* 0x00000005ff137212 */ /* 0x000fce00078e33ff */
[----:B------:R-:W0:Y:S01]  /*8570*/  LDC R28, c[0x0][0x610] ;  /* 0x00018400ff1c7b82 */ /* 0x000e220000000800 */
[----:B----4-:R-:W-:Y:S05]  /*8580*/  @!P0 BRA `(.L_x_293) ;  /* 0x0000000000288947 */ /* 0x010fea0003800000 */
[----:B---3--:R-:W3:Y:S02]  /*8590*/  LDC R0, c[0x0][0x64c] ;  /* 0x00019300ff007b82 */ /* 0x008ee40000000800 */
[----:B---3--:R-:W-:-:S05]  /*85a0*/  IADD3 R7, P0, R13, R0, RZ ;  /* 0x000000000d077210 */ /* 0x008fca0007f1e0ff */
        /* <DEDUP_REMOVED lines=8> */
.L_x_293:
[----:B------:R-:W4:Y:S01]  /*8630*/  LDC R4, c[0x0][0x65c] ;  /* 0x00019700ff047b82 */ /* 0x000f220000000800 */
[----:B--23--:R-:W-:Y:S01]  /*8640*/  SHF.R.U64 R0, R2, R21, R3 ;  /* 0x0000001502007219 */ /* 0x00cfe20000001203 */
[----:B-1----:R-:W-:Y:S01]  /*8650*/  VIADD R3, R14, 0xffffffff ;  /* 0xffffffff0e037836 */ /* 0x002fe20000000000 */
[----:B------:R-:W-:Y:S01]  /*8660*/  LOP3.LUT R19, R8, R19, RZ, 0xc0, !PT ;  /* 0x0000001308137212 */ /* 0x000fe200078ec0ff */
[----:B------:R-:W-:Y:S02]  /*8670*/  IMAD.MOV R12, RZ, RZ, -R12 ;  /* 0x000000ffff0c7224 */ /* 0x000fe400078e0a0c */
[----:B------:R-:W-:Y:S01]  /*8680*/  IMAD.MOV R2, RZ, RZ, -R0 ;  /* 0x000000ffff027224 */ /* 0x000fe200078e0a00 */
[----:B------:R-:W-:Y:S01]  /*8690*/  LOP3.LUT R3, R10, R3, RZ, 0xc0, !PT ;  /* 0x000000030a037212 */ /* 0x000fe200078ec0ff */
[----:B------:R-:W-:Y:S02]  /*86a0*/  IMAD R19, R24, R0, R19 ;  /* 0x0000000018137224 */ /* 0x000fe400078e0213 */
[----:B0-----:R-:W-:-:S04]  /*86b0*/  IMAD R0, R2, R25, R13 ;  /* 0x0000001902007224 */ /* 0x001fc800078e020d */
[----:B------:R-:W-:Y:S01]  /*86c0*/  IMAD R2, R0, R14, R3 ;  /* 0x0000000e00027224 */ /* 0x000fe200078e0203 */
[----:B----4-:R-:W-:Y:S01]  /*86d0*/  ISETP.NE.AND P0, PT, R4, 0x1, PT ;  /* 0x000000010400780c */ /* 0x010fe20003f05270 */
[----:B------:R-:W-:-:S05]  /*86e0*/  IMAD.MOV.U32 R4, RZ, RZ, 0x1 ;  /* 0x00000001ff047424 */ /* 0x000fca00078e00ff */
[----:B------:R-:W-:-:S07]  /*86f0*/  PRMT R0, R4, 0x7610, R0 ;  /* 0x0000761004007816 */ /* 0x000fce0000000000 */
[----:B------:R-:W-:-:S04]  /*8700*/  @P0 IMAD R22, R15, R12, R20 ;  /* 0x0000000c0f160224 */ /* 0x000fc800078e0214 */
[----:B------:R-:W-:-:S05]  /*8710*/  IMAD R19, R19, R28, R22 ;  /* 0x0000001c13137224 */ /* 0x000fca00078e0216 */
[----:B------:R-:W-:Y:S02]  /*8720*/  SEL R22, R2, R19, !P0 ;  /* 0x0000001302167207 */ /* 0x000fe40004000000 */
[----:B------:R-:W-:Y:S01]  /*8730*/  SEL R19, R19, R2, !P0 ;  /* 0x0000000213137207 */ /* 0x000fe20004000000 */
[----:B------:R-:W-:-:S07]  /*8740*/  IMAD.MOV.U32 R2, RZ, RZ, R11 ;  /* 0x000000ffff027224 */ /* 0x000fce00078e000b */
.L_x_291:
[----:B------:R-:W-:Y:S02]  /*8750*/  LOP3.LUT P0, RZ, R0, 0xff, RZ, 0xc0, !PT ;  /* 0x000000ff00ff7812 */ /* 0x000fe4000780c0ff */
[----:B------:R-:W-:-:S11]  /*8760*/  LOP3.LUT R163, R163, 0x1, RZ, 0x3c, !PT ;  /* 0x00000001a3a37812 */ /* 0x000fd600078e3cff */
[----:B------:R-:W-:Y:S05]  /*8770*/  @P0 BRA `(.L_x_294) ;  /* 0xffffff8c00480947 */ /* 0x000fea000383ffff */
[----:B------:R-:W-:Y:S05]  /*8780*/  EXIT ;  /* 0x000000000000794d */ /* 0x000fea0003800000 */
.L_x_13:
[----:B------:R-:W-:-:S08]  /*8790*/  ISETP.NE.AND P0, PT, R0, RZ, PT ;  /* 0x000000ff0000720c */ /* 0x000fd00003f05270 */
[----:B0-----:R-:W0:-:S00]  /*87a0*/  USETMAXREG.DEALLOC.CTAPOOL 0x28 ;  /* 0x00000028000079c8 */ /* 0x001e0000080e0500 */
[----:B------:R-:W-:Y:S05]  /*87b0*/  @P0 EXIT ;  /* 0x000000000000094d */ /* 0x000fea0003800000 */
[----:B0-----:R-:W-:Y:S01]  /*87c0*/  LOP3.LUT P0, RZ, R8, 0xff, RZ, 0xc0, !PT ;  /* 0x000000ff08ff7812 */ /* 0x001fe2000780c0ff */
[----:B------:R-:W-:Y:S02]  /*87d0*/  IMAD.MOV.U32 R0, RZ, RZ, 0x1 ;  /* 0x00000001ff007424 */ /* 0x000fe400078e00ff */
[----:B------:R-:W-:-:S10]  /*87e0*/  IMAD.MOV.U32 R7, RZ, RZ, RZ ;  /* 0x000000ffff077224 */ /* 0x000fd400078e00ff */
[----:B------:R-:W-:Y:S05]  /*87f0*/  @!P0 BRA `(.L_x_295) ;  /* 0x0000000c00248947 */ /* 0x000fea0003800000 */
[----:B------:R-:W-:Y:S01]  /*8800*/  LOP3.LUT P0, RZ, R4, 0x1f, RZ, 0xc0, !PT ;  /* 0x0000001f04ff7812 */ /* 0x000fe2000780c0ff */
[----:B------:R-:W-:Y:S01]  /*8810*/  ULDC UR5, c[0x0][0x658] ;  /* 0x0001960000057ab9 */ /* 0x000fe20000000800 */
[----:B------:R-:W-:Y:S01]  /*8820*/  UMOV UR6, 0xffffffff ;  /* 0xffffffff00067882 */ /* 0x000fe20000000000 */
[----:B------:R-:W-:Y:S01]  /*8830*/  BSSY B0, `(.L_x_295) ;  /* 0x00000c5000007945 */ /* 0x000fe20003800000 */
[----:B------:R-:W-:Y:S01]  /*8840*/  USHF.L.U32 UR6, UR6, UR5, URZ ;  /* 0x0000000506067299 */ /* 0x000fe2000800063f */
[C---:B------:R-:W-:Y:S01]  /*8850*/  ISETP.NE.AND P2, PT, R3.reuse, RZ, PT ;  /* 0x000000ff0300720c */ /* 0x040fe20003f45270 */
[----:B------:R-:W-:Y:S01]  /*8860*/  IMAD.MOV.U32 R8, RZ, RZ, 0x1 ;  /* 0x00000001ff087424 */ /* 0x000fe200078e00ff */
[----:B------:R-:W-:Y:S01]  /*8870*/  ISETP.NE.OR P0, PT, R3, RZ, !P0 ;  /* 0x000000ff0300720c */ /* 0x000fe20004705670 */
[----:B------:R-:W-:Y:S01]  /*8880*/  IMAD.MOV.U32 R0, RZ, RZ, 0x1 ;  /* 0x00000001ff007424 */ /* 0x000fe200078e00ff */
[----:B------:R-:W-:Y:S01]  /*8890*/  LOP3.LUT R6, R16, 0x2, RZ, 0xfc, !PT ;  /* 0x0000000210067812 */ /* 0x000fe200078efcff */
[----:B------:R-:W-:Y:S01]  /*88a0*/  IMAD.MOV.U32 R7, RZ, RZ, RZ ;  /* 0x000000ffff077224 */ /* 0x000fe200078e00ff */
[----:B------:R-:W-:Y:S01]  /*88b0*/  ULDC UR4, c[0x0][0x600] ;  /* 0x0001800000047ab9 */ /* 0x000fe20000000800 */
[----:B------:R-:W-:Y:S01]  /*88c0*/  UMOV UR7, 0x1 ;  /* 0x0000000100077882 */ /* 0x000fe20000000000 */
[----:B------:R-:W-:-:S02]  /*88d0*/  UIADD3 UR19, UR40, 0x1, URZ ;  /* 0x0000000128137890 */ /* 0x000fc4000fffe03f */
[----:B------:R-:W-:Y:S02]  /*88e0*/  UIADD3 UR15, UR4, -0x1, URZ ;  /* 0xffffffff040f7890 */ /* 0x000fe4000fffe03f */
[----:B------:R-:W-:Y:S02]  /*88f0*/  USHF.L.U32 UR17, UR7, UR5, URZ ;  /* 0x0000000507117299 */ /* 0x000fe4000800063f */
[----:B------:R-:W-:Y:S01]  /*8900*/  ULOP3.LUT UR16, URZ, UR6, URZ, 0x33, !UPT ;  /* 0x000000063f107292 */ /* 0x000fe2000f8e333f */
[----:B------:R-:W-:-:S11]  /*8910*/  ULDC.64 UR20, c[0x0][0x198] ;  /* 0x0000660000147ab9 */ /* 0x000fd60000000a00 */
.L_x_307:
[----:B------:R-:W-:-:S03]  /*8920*/  UMOV UR4, 0xffffffff ;  /* 0xffffffff00047882 */ /* 0x000fc60000000000 */
[----:B------:R-:W-:Y:S05]  /*8930*/  BRA.DIV UR4, `(.L_x_296) ;  /* 0x0000001204547947 */ /* 0x000fea000b800000 */
[----:B------:R-:W-:-:S13]  /*8940*/  ELECT P6, URZ, PT ;  /* 0x00000000003f782f */ /* 0x000fda00038c0000 */
.L_x_323:
[----:B------:R-:W0:Y:S01]  /*8950*/  LDC R3, c[0x0][0x28c] ;  /* 0x0000a300ff037b82 */ /* 0x000e220000000800 */
[----:B------:R-:W-:Y:S01]  /*8960*/  BSSY B1, `(.L_x_297) ;  /* 0x0000037000017945 */ /* 0x000fe20003800000 */
[----:B0-----:R-:W-:-:S13]  /*8970*/  ISETP.LT.OR P6, PT, R3, 0x1, !P6 ;  /* 0x000000010300780c */ /* 0x001fda00077c1670 */
[----:B------:R-:W-:Y:S05]  /*8980*/  @P6 BRA `(.L_x_298) ;  /* 0x0000000000d06947 */ /* 0x000fea0003800000 */
[----:B------:R-:W-:Y:S02]  /*8990*/  IMAD.SHL.U32 R22, R22, 0x100, RZ ;  /* 0x0000010016167824 */ /* 0x000fe400078e00ff */
[----:B------:R-:W-:Y:S02]  /*89a0*/  IMAD.SHL.U32 R19, R19, 0x40, RZ ;  /* 0x0000004013137824 */ /* 0x000fe400078e00ff */
[----:B------:R-:W-:Y:S02]  /*89b0*/  IMAD.MOV.U32 R12, RZ, RZ, RZ ;  /* 0x000000ffff0c7224 */ /* 0x000fe400078e00ff */
[----:B------:R-:W-:Y:S02]  /*89c0*/  IMAD.U32 R13, RZ, RZ, UR19 ;  /* 0x00000013ff0d7e24 */ /* 0x000fe4000f8e00ff */
[----:B------:R-:W-:Y:S02]  /*89d0*/  IMAD.MOV.U32 R3, RZ, RZ, R0 ;  /* 0x000000ffff037224 */ /* 0x000fe400078e0000 */
[----:B------:R-:W-:-:S07]  /*89e0*/  IMAD.MOV.U32 R4, RZ, RZ, R7 ;  /* 0x000000ffff047224 */ /* 0x000fce00078e0007 */
.L_x_302:
[----:B------:R-:W0:Y:S01]  /*89f0*/  S2R R10, SR_CgaCtaId ;  /* 0x00000000000a7919 */ /* 0x000e220000008800 */
[----:B------:R-:W-:Y:S01]  /*8a00*/  MOV R5, 0x400 ;  /* 0x0000040000057802 */ /* 0x000fe20000000f00 */
[----:B------:R-:W1:Y:S03]  /*8a10*/  @!P2 LDC R9, c[0x0][0x500] ;  /* 0x00014000ff09ab82 */ /* 0x000e660000000800 */
[----:B0-----:R-:W-:Y:S02]  /*8a20*/  LEA R11, R10, R5, 0x18 ;  /* 0x000000050a0b7211 */ /* 0x001fe400078ec0ff */
[----:B------:R-:W-:-:S03]  /*8a30*/  SHF.L.U32 R5, R3, 0x1f, RZ ;  /* 0x0000001f03057819 */ /* 0x000fc600000006ff */
[----:B------:R-:W-:-:S04]  /*8a40*/  IMAD R10, R4, 0x8, R11 ;  /* 0x00000008040a7824 */ /* 0x000fc800078e020b */
[----:B------:R-:W0:Y:S02]  /*8a50*/  SYNCS.PHASECHK.TRANS64.TRYWAIT P1, [R10+URZ+0x38], R5 ;  /* 0x000038050a0075a7 */ /* 0x000e24000802017f */
[----:B01----:R-:W-:Y:S05]  /*8a60*/  @!P1 BRA `(.L_x_299) ;  /* 0x0000001000289947 */ /* 0x003fea0003800000 */
.L_x_324:
[----:B0-----:R-:W-:Y:S01]  /*8a70*/  PRMT R5, R6, 0x9910, RZ ;  /* 0x0000991006057816 */ /* 0x001fe200000000ff */
[----:B------:R0:W-:Y:S03]  /*8a80*/  @!P2 SYNCS.ARRIVE.TRANS64 RZ, [R10+URZ], R9 ;  /* 0x000000090affa9a7 */ /* 0x0001e6000800003f */
[----:B------:R-:W-:-:S13]  /*8a90*/  ISETP.NE.AND P1, PT, R5, 0x2, PT ;  /* 0x000000020500780c */ /* 0x000fda0003f25270 */
[----:B0-----:R-:W-:Y:S05]  /*8aa0*/  @P1 BRA `(.L_x_300) ;  /* 0x0000000000041947 */ /* 0x001fea0003800000 */
[----:B------:R-:W-:Y:S01]  /*8ab0*/  BPT.TRAP 0x1 ;  /* 0x000000040000795c */ /* 0x000fe20000300000 */
.L_x_300:
[----:B------:R-:W-:Y:S05]  /*8ac0*/  @P0 BRA `(.L_x_301) ;  /* 0x0000000000040947 */ /* 0x000fea0003800000 */
[----:B------:R-:W-:Y:S01]  /*8ad0*/  BPT.TRAP 0x1 ;  /* 0x000000040000795c */ /* 0x000fe20000300000 */
.L_x_301:
[--C-:B------:R-:W-:Y:S01]  /*8ae0*/  IMAD R5, R4, 0x800, R11.reuse ;  /* 0x0000080004057824 */ /* 0x100fe200078e020b */
[----:B------:R-:W-:Y:S01]  /*8af0*/  R2UR UR9, R10 ;  /* 0x000000000a0972ca */ /* 0x000fe200000e0000 */
[C---:B------:R-:W-:Y:S01]  /*8b00*/  IMAD R11, R4.reuse, 0x2000, R11 ;  /* 0x00002000040b7824 */ /* 0x040fe200078e020b */
[----:B------:R-:W-:Y:S01]  /*8b10*/  UIADD3 UR4, UP0, UR20, 0xf0, URZ ;  /* 0x000000f014047890 */ /* 0x000fe2000ff1e03f */
[----:B------:R-:W-:Y:S01]  /*8b20*/  VIADD R13, R13, 0xffffffff ;  /* 0xffffffff0d0d7836 */ /* 0x000fe20000000000 */
[----:B------:R-:W-:Y:S01]  /*8b30*/  R2UR UR5, R5 ;  /* 0x00000000050572ca */ /* 0x000fe200000e0000 */
[----:B------:R-:W-:Y:S01]  /*8b40*/  UIADD3 UR22, UP1, UR20, 0x1f0, URZ ;  /* 0x000001f014167890 */ /* 0x000fe2000ff3e03f */
[----:B------:R-:W-:Y:S01]  /*8b50*/  R2UR UR8, R11 ;  /* 0x000000000b0872ca */ /* 0x000fe200000e0000 */
[----:B------:R-:W-:Y:S01]  /*8b60*/  VIADD R4, R4, 0x1 ;  /* 0x0000000104047836 */ /* 0x000fe20000000000 */
[----:B------:R-:W-:Y:S01]  /*8b70*/  R2UR UR11, R19 ;  /* 0x00000000130b72ca */ /* 0x000fe200000e0000 */
[----:B------:R-:W-:Y:S01]  /*8b80*/  UIADD3.X UR23, URZ, UR21, URZ, UP1, !UPT ;  /* 0x000000153f177290 */ /* 0x000fe20008ffe43f */
[----:B------:R-:W-:Y:S01]  /*8b90*/  R2UR UR10, R12 ;  /* 0x000000000c0a72ca */ /* 0x000fe200000e0000 */
[----:B------:R-:W-:Y:S01]  /*8ba0*/  UMOV UR6, 0x0 ;  /* 0x0000000000067882 */ /* 0x000fe20000000000 */
[----:B------:R-:W-:Y:S01]  /*8bb0*/  R2UR UR12, R2 ;  /* 0x00000000020c72ca */ /* 0x000fe200000e0000 */
[----:B------:R-:W-:Y:S01]  /*8bc0*/  UMOV UR7, 0x10000000 ;  /* 0x1000000000077882 */ /* 0x000fe20000000000 */
[----:B------:R-:W-:Y:S01]  /*8bd0*/  R2UR UR18, R22 ;  /* 0x00000000161272ca */ /* 0x000fe200000e0000 */
[----:B------:R-:W-:Y:S01]  /*8be0*/  VIADD R12, R12, 0x20 ;  /* 0x000000200c0c7836 */ /* 0x000fe20000000000 */
[----:B------:R-:W-:Y:S01]  /*8bf0*/  ISETP.GT.AND P3, PT, R13, 0x1, PT ;  /* 0x000000010d00780c */ /* 0x000fe20003f64270 */
[----:B------:R-:W-:Y:S01]  /*8c00*/  UIADD3 UR13, UR5, 0x180, URZ ;  /* 0x00000180050d7890 */ /* 0x000fe2000fffe03f */
[----:B------:R-:W-:Y:S01]  /*8c10*/  ISETP.NE.AND P1, PT, R4, 0x7, PT ;  /* 0x000000070400780c */ /* 0x000fe20003f25270 */
[----:B------:R-:W-:-:S02]  /*8c20*/  UIADD3.X UR5, URZ, UR21, URZ, UP0, !UPT ;  /* 0x000000153f057290 */ /* 0x000fc400087fe43f */
[----:B------:R-:W-:Y:S01]  /*8c30*/  UIADD3 UR14, UR8, 0x3980, URZ ;  /* 0x00003980080e7890 */ /* 0x000fe2000fffe03f */
[----:B------:R-:W-:Y:S02]  /*8c40*/  SEL R10, RZ, 0x1, P1 ;  /* 0x00000001ff0a7807 */ /* 0x000fe40000800000 */
[----:B------:R-:W-:Y:S01]  /*8c50*/  UMOV UR8, UR13 ;  /* 0x0000000d00087c82 */ /* 0x000fe20008000000 */
[----:B------:R-:W-:Y:S02]  /*8c60*/  SEL R4, R4, RZ, P1 ;  /* 0x000000ff04047207 */ /* 0x000fe40000800000 */
[----:B------:R-:W-:Y:S01]  /*8c70*/  LOP3.LUT R3, R3, R10, RZ, 0x3c, !PT ;  /* 0x0000000a03037212 */ /* 0x000fe200078e3cff */
[----:B------:R0:W-:Y:S02]  /*8c80*/  UTMALDG.3D [UR8], [UR4], desc[UR6] ;  /* 0x00000608040075b4 */ /* 0x0001e40008011000 */
[----:B0-----:R-:W-:Y:S01]  /*8c90*/  UMOV UR8, UR14 ;  /* 0x0000000e00087c82 */ /* 0x001fe20008000000 */
[----:B------:R-:W-:-:S02]  /*8ca0*/  UMOV UR11, UR18 ;  /* 0x00000012000b7c82 */ /* 0x000fc40008000000 */
[----:B------:R0:W-:Y:S02]  /*8cb0*/  UTMALDG.3D [UR8], [UR22], desc[UR6] ;  /* 0x00000608160075b4 */ /* 0x0001e40008011000 */
[----:B0-----:R-:W-:Y:S05]  /*8cc0*/  @P3 BRA `(.L_x_302) ;  /* 0xfffffffc00483947 */ /* 0x001fea000383ffff */
.L_x_298:
[----:B------:R-:W-:Y:S05]  /*8cd0*/  BSYNC B1 ;  /* 0x0000000000017941 */ /* 0x000fea0003800000 */
.L_x_297:
[----:B------:R-:W2:Y:S01]  /*8ce0*/  LDL.64 R10, [R1] ;  /* 0x00000000010a7983 */ /* 0x000ea20000100a00 */
[----:B------:R-:W-:Y:S01]  /*8cf0*/  LOP3.LUT P4, RZ, R8, 0xff, RZ, 0xc0, !PT ;  /* 0x000000ff08ff7812 */ /* 0x000fe2000788c0ff */
[----:B------:R-:W-:Y:S01]  /*8d00*/  VIADD R4, R7, UR40 ;  /* 0x0000002807047c36 */ /* 0x000fe20008000000 */
[----:B------:R-:W-:Y:S01]  /*8d10*/  ULDC.64 UR4, c[0x0][0x650] ;  /* 0x0001940000047ab9 */ /* 0x000fe20000000a00 */
[----:B------:R-:W-:Y:S01]  /*8d20*/  IMAD.U32 R7, RZ, RZ, UR40 ;  /* 0x00000028ff077e24 */ /* 0x000fe2000f8e00ff */
[----:B------:R-:W-:Y:S01]  /*8d30*/  UISETP.GE.U32.AND UP0, UPT, UR40, 0x7, UPT ;  /* 0x000000072800788c */ /* 0x000fe2000bf06070 */
[C---:B------:R-:W-:Y:S01]  /*8d40*/  IMAD.WIDE.U32 R2, R4.reuse, 0x24924925, RZ ;  /* 0x2492492504027825 */ /* 0x040fe200078e00ff */
[C---:B------:R-:W-:Y:S01]  /*8d50*/  ISETP.GT.U32.AND P1, PT, R4.reuse, 0x6, PT ;  /* 0x000000060400780c */ /* 0x040fe20003f24070 */
[----:B------:R-:W-:Y:S02]  /*8d60*/  BSSY B1, `(.L_x_303) ;  /* 0x000006f000017945 */ /* 0x000fe40003800000 */
[----:B------:R-:W-:Y:S01]  /*8d70*/  IMAD.IADD R2, R4, 0x1, -R3 ;  /* 0x0000000104027824 */ /* 0x000fe200078e0a03 */
[----:B------:R-:W-:Y:S01]  /*8d80*/  ISETP.LT.U32.AND P1, PT, R7, 0x7, P1 ;  /* 0x000000070700780c */ /* 0x000fe20000f21070 */
[----:B------:R-:W-:Y:S01]  /*8d90*/  IMAD.MOV.U32 R19, RZ, RZ, -0x1 ;  /* 0xffffffffff137424 */ /* 0x000fe200078e00ff */
[----:B------:R-:W-:Y:S01]  /*8da0*/  PLOP3.LUT P3, PT, PT, PT, UP0, 0x80, 0x0 ;  /* 0x000000000000781c */ /* 0x000fe20003f6f008 */
[----:B------:R-:W0:Y:S01]  /*8db0*/  @P4 S2R R8, SR_CgaCtaId ;  /* 0x0000000000084919 */ /* 0x000e220000008800 */
[----:B------:R-:W-:Y:S01]  /*8dc0*/  @P4 MOV R5, 0x400 ;  /* 0x0000040000054802 */ /* 0x000fe20000000f00 */
[----:B------:R-:W-:Y:S01]  /*8dd0*/  IMAD.MOV.U32 R22, RZ, RZ, -0x1 ;  /* 0xffffffffff167424 */ /* 0x000fe200078e00ff */
[----:B------:R-:W-:-:S02]  /*8de0*/  LEA.HI R2, R2, R3, RZ, 0x1f ;  /* 0x0000000302027211 */ /* 0x000fc400078ff8ff */
[----:B------:R-:W-:Y:S02]  /*8df0*/  PRMT R3, RZ, 0x7610, R3 ;  /* 0x00007610ff037816 */ /* 0x000fe40000000003 */
[----:B------:R-:W-:Y:S01]  /*8e00*/  SHF.R.U32.HI R7, RZ, 0x2, R2 ;  /* 0x00000002ff077819 */ /* 0x000fe20000011602 */
[----:B------:R-:W-:Y:S01]  /*8e10*/  IMAD.MOV.U32 R2, RZ, RZ, -0x1 ;  /* 0xffffffffff027424 */ /* 0x000fe200078e00ff */
[----:B0-----:R-:W-:Y:S02]  /*8e20*/  @P4 LEA R8, R8, R5, 0x18 ;  /* 0x0000000508084211 */ /* 0x001fe400078ec0ff */
[----:B------:R-:W-:Y:S02]  /*8e30*/  SEL R5, RZ, 0x1, !P1 ;  /* 0x00000001ff057807 */ /* 0x000fe40004800000 */
[----:B------:R0:W-:Y:S02]  /*8e40*/  @P4 SYNCS.ARRIVE.TRANS64.A1T0 RZ, [R8+URZ+0xa8], RZ ;  /* 0x0000a8ff08ff49a7 */ /* 0x0001e4000810003f */
[----:B------:R-:W-:-:S04]  /*8e50*/  LOP3.LUT R0, R0, R5, RZ, 0x3c, !PT ;  /* 0x0000000500007212 */ /* 0x000fc800078e3cff */
[----:B------:R-:W-:Y:S01]  /*8e60*/  @P3 LOP3.LUT R0, R0, 0x1, R7, 0x78, !PT ;  /* 0x0000000100003812 */ /* 0x000fe200078e7807 */
[----:B------:R-:W-:Y:S01]  /*8e70*/  IMAD R7, R7, -0x7, R4 ;  /* 0xfffffff907077824 */ /* 0x000fe200078e0204 */
[----:B0-----:R-:W-:Y:S02]  /*8e80*/  PRMT R8, RZ, 0x7610, R8 ;  /* 0x00007610ff087816 */ /* 0x001fe40000000008 */
[----:B--2---:R-:W-:-:S05]  /*8e90*/  IADD3 R18, P1, R18, R10, RZ ;  /* 0x0000000a12127210 */ /* 0x004fca0007f3e0ff */
[----:B------:R-:W-:Y:S01]  /*8ea0*/  IMAD.X R17, R17, 0x1, R23, P1 ;  /* 0x0000000111117824 */ /* 0x000fe200008e0617 */
[----:B------:R-:W-:-:S04]  /*8eb0*/  ISETP.GE.U32.AND P1, PT, R18, UR4, PT ;  /* 0x0000000412007c0c */ /* 0x000fc8000bf26070 */
[----:B------:R-:W-:-:S13]  /*8ec0*/  ISETP.GE.U32.AND.EX P1, PT, R17, UR5, PT, P1 ;  /* 0x0000000511007c0c */ /* 0x000fda000bf26110 */
[----:B------:R-:W-:Y:S05]  /*8ed0*/  @P1 BRA `(.L_x_304) ;  /* 0x00000004005c1947 */ /* 0x000fea0003800000 */
[----:B------:R-:W0:Y:S01]  /*8ee0*/  S2R R11, SR_CTAID.X ;  /* 0x00000000000b7919 */ /* 0x000e220000002500 */
[----:B------:R-:W-:Y:S01]  /*8ef0*/  ULDC.64 UR4, c[0x0][0x628] ;  /* 0x00018a0000047ab9 */ /* 0x000fe20000000a00 */
[----:B------:R-:W1:Y:S01]  /*8f00*/  LDC R12, c[0x0][0x144] ;  /* 0x00005100ff0c7b82 */ /* 0x000e620000000800 */
[----:B------:R-:W-:Y:S01]  /*8f10*/  ISETP.NE.U32.AND P1, PT, RZ, UR4, PT ;  /* 0x00000004ff007c0c */ /* 0x000fe2000bf25070 */
[----:B------:R-:W2:Y:S01]  /*8f20*/  S2R R9, SR_CTAID.Y ;  /* 0x0000000000097919 */ /* 0x000ea20000002600 */
[----:B------:R-:W-:Y:S01]  /*8f30*/  ULDC UR6, c[0x0][0x150] ;  /* 0x0000540000067ab9 */ /* 0x000fe20000000800 */
[----:B------:R-:W-:Y:S01]  /*8f40*/  ULDC UR7, c[0x0][0x630] ;  /* 0x00018c0000077ab9 */ /* 0x000fe20000000800 */
[----:B------:R-:W-:Y:S01]  /*8f50*/  ISETP.NE.AND.EX P1, PT, RZ, UR5, PT, P1 ;  /* 0x00000005ff007c0c */ /* 0x000fe2000bf25310 */
[----:B------:R-:W-:Y:S01]  /*8f60*/  IMAD.MOV.U32 R2, RZ, RZ, R18 ;  /* 0x000000ffff027224 */ /* 0x000fe200078e0012 */
[----:B0-----:R-:W-:-:S05]  /*8f70*/  I2FP.F32.U32 R3, R11 ;  /* 0x0000000b00037245 */ /* 0x001fca0000201000 */
[----:B------:R-:W-:Y:S01]  /*8f80*/  FMUL R14, R3, UR6 ;  /* 0x00000006030e7c20 */ /* 0x000fe20008400000 */
[----:B------:R-:W-:-:S05]  /*8f90*/  IMAD.MOV.U32 R3, RZ, RZ, R17 ;  /* 0x000000ffff037224 */ /* 0x000fca00078e0011 */
[----:B--2---:R-:W-:Y:S05]  /*8fa0*/  @!P1 BRA `(.L_x_305) ;  /* 0x0000000000289947 */ /* 0x004fea0003800000 */
[----:B------:R-:W-:Y:S02]  /*8fb0*/  ULDC UR6, c[0x0][0x634] ;  /* 0x00018d0000067ab9 */ /* 0x000fe40000000800 */
[----:B------:R-:W-:-:S05]  /*8fc0*/  IADD3 R3, P1, R18, UR6, RZ ;  /* 0x0000000612037c10 */ /* 0x000fca000ff3e0ff */
[----:B------:R-:W-:-:S04]  /*8fd0*/  IMAD.X R13, RZ, RZ, R17, P1 ;  /* 0x000000ffff0d7224 */ /* 0x000fc800008e0611 */
[----:B------:R-:W-:-:S04]  /*8fe0*/  IMAD.WIDE.U32 R4, R13, UR4, RZ ;  /* 0x000000040d047c25 */ /* 0x000fc8000f8e00ff */
[----:B------:R-:W-:-:S04]  /*8ff0*/  IMAD.WIDE.U32 R4, P1, R3, UR5, R4 ;  /* 0x0000000503047c25 */ /* 0x000fc8000f820004 */
[----:B------:R-:W-:-:S04]  /*9000*/  IMAD.WIDE.U32 R2, R3, UR4, RZ ;  /* 0x0000000403027c25 */ /* 0x000fc8000f8e00ff */
[----:B------:R-:W-:Y:S01]  /*9010*/  IMAD.MOV.U32 R2, RZ, RZ, R5 ;  /* 0x000000ffff027224 */ /* 0x000fe200078e0005 */
[----:B------:R-:W-:Y:S01]  /*9020*/  IADD3 RZ, P3, R3, R4, RZ ;  /* 0x0000000403ff7210 */ /* 0x000fe20007f7e0ff */
[----:B------:R-:W-:-:S04]  /*9030*/  IMAD.X R3, RZ, RZ, RZ, P1 ;  /* 0x000000ffff037224 */ /* 0x000fc800008e06ff */
[----:B------:R-:W-:-:S08]  /*9040*/  IMAD.WIDE.U32.X R2, R13, UR5, R2, P3 ;  /* 0x000000050d027c25 */ /* 0x000fd000098e0402 */
.L_x_305:
[--C-:B------:R-:W-:Y:S01]  /*9050*/  SHF.R.U64 R10, R2, UR7, R3.reuse ;  /* 0x00000007020a7c19 */ /* 0x100fe20008001203 */
[----:B------:R-:W0:Y:S01]  /*9060*/  F2I.U32.TRUNC.NTZ R14, R14 ;  /* 0x0000000e000e7305 */ /* 0x000e22000020f000 */
[----:B------:R-:W-:Y:S01]  /*9070*/  SHF.R.U32.HI R2, RZ, UR7, R3 ;  /* 0x00000007ff027c19 */ /* 0x000fe20008011603 */
[----:B------:R-:W-:Y:S01]  /*9080*/  ULDC.64 UR4, c[0x0][0x620] ;  /* 0x0001880000047ab9 */ /* 0x000fe20000000a00 */
[----:B------:R-:W-:Y:S01]  /*9090*/  IADD3 R5, P1, RZ, -R10, RZ ;  /* 0x8000000aff057210 */ /* 0x000fe20007f3e0ff */
[----:B------:R-:W-:Y:S01]  /*90a0*/  IMAD.MOV.U32 R3, RZ, RZ, R17 ;  /* 0x000000ffff037224 */ /* 0x000fe200078e0011 */
[----:B------:R-:W-:-:S03]  /*90b0*/  ULDC.64 UR6, c[0x0][0x640] ;  /* 0x0001900000067ab9 */ /* 0x000fc60000000a00 */
[----:B------:R-:W-:Y:S01]  /*90c0*/  IMAD.X R2, RZ, RZ, ~R2, P1 ;  /* 0x000000ffff027224 */ /* 0x000fe200008e0e02 */
[----:B------:R-:W-:-:S03]  /*90d0*/  ISETP.NE.U32.AND P1, PT, RZ, UR6, PT ;  /* 0x00000006ff007c0c */ /* 0x000fc6000bf25070 */
[----:B------:R-:W-:Y:S01]  /*90e0*/  IMAD R4, R2, UR4, RZ ;  /* 0x0000000402047c24 */ /* 0x000fe2000f8e02ff */
[----:B------:R-:W-:Y:S01]  /*90f0*/  ISETP.NE.AND.EX P1, PT, RZ, UR7, PT, P1 ;  /* 0x00000007ff007c0c */ /* 0x000fe2000bf25310 */
[----:B------:R-:W-:-:S04]  /*9100*/  IMAD.MOV.U32 R2, RZ, RZ, R18 ;  /* 0x000000ffff027224 */ /* 0x000fc800078e0012 */
[----:B------:R-:W-:Y:S01]  /*9110*/  IMAD.WIDE.U32 R2, R5, UR4, R2 ;  /* 0x0000000405027c25 */ /* 0x000fe2000f8e0002 */
[----:B------:R-:W-:-:S03]  /*9120*/  ULDC UR4, c[0x0][0x618] ;  /* 0x0001860000047ab9 */ /* 0x000fc60000000800 */
[----:B------:R-:W-:Y:S01]  /*9130*/  IMAD R5, R5, UR5, R4 ;  /* 0x0000000505057c24 */ /* 0x000fe2000f8e0204 */
[----:B------:R-:W-:Y:S01]  /*9140*/  ULDC UR5, c[0x0][0x154] ;  /* 0x0000550000057ab9 */ /* 0x000fe20000000800 */
[----:B0-----:R-:W-:Y:S02]  /*9150*/  IMAD.MOV R4, RZ, RZ, -R14 ;  /* 0x000000ffff047224 */ /* 0x001fe400078e0a0e */
[----:B------:R-:W0:Y:S01]  /*9160*/  LDC R14, c[0x0][0x148] ;  /* 0x00005200ff0e7b82 */ /* 0x000e220000000800 */
[----:B------:R-:W-:Y:S02]  /*9170*/  IMAD.IADD R3, R3, 0x1, R5 ;  /* 0x0000000103037824 */ /* 0x000fe400078e0205 */
[----:B-1----:R-:W-:Y:S01]  /*9180*/  IMAD R11, R12, R4, R11 ;  /* 0x000000040c0b7224 */ /* 0x002fe200078e020b */
[----:B------:R-:W-:Y:S02]  /*9190*/  I2FP.F32.U32 R4, R9 ;  /* 0x0000000900047245 */ /* 0x000fe40000201000 */
[----:B------:R-:W-:-:S02]  /*91a0*/  SHF.R.U64 R12, R2, UR4, R3 ;  /* 0x00000004020c7c19 */ /* 0x000fc40008001203 */
[----:B------:R-:W-:Y:S01]  /*91b0*/  SHF.R.U32.HI R3, RZ, UR4, R3 ;  /* 0x00000004ff037c19 */ /* 0x000fe20008011603 */
[----:B------:R-:W-:Y:S01]  /*91c0*/  FMUL R4, R4, UR5 ;  /* 0x0000000504047c20 */ /* 0x000fe20008400000 */
[----:B------:R-:W-:Y:S02]  /*91d0*/  ULDC UR4, c[0x0][0x608] ;  /* 0x0001820000047ab9 */ /* 0x000fe40000000800 */
[--C-:B------:R-:W-:Y:S01]  /*91e0*/  SHF.R.U64 R15, R12, UR4, R3.reuse ;  /* 0x000000040c0f7c19 */ /* 0x100fe20008001203 */
[----:B------:R1:W2:Y:S01]  /*91f0*/  F2I.U32.TRUNC.NTZ R20, R4 ;  /* 0x0000000400147305 */ /* 0x0002a2000020f000 */
[----:B------:R-:W-:Y:S01]  /*9200*/  SHF.R.U32.HI R2, RZ, UR4, R3 ;  /* 0x00000004ff027c19 */ /* 0x000fe20008011603 */
[----:B------:R-:W-:-:S03]  /*9210*/  ULDC UR4, c[0x0][0x658] ;  /* 0x0001960000047ab9 */ /* 0x000fc60000000800 */
[--C-:B------:R-:W-:Y:S02]  /*9220*/  SHF.R.U64 R13, R15, UR4, R2.reuse ;  /* 0x000000040f0d7c19 */ /* 0x100fe40008001202 */
[----:B------:R-:W-:-:S03]  /*9230*/  SHF.R.U32.HI R19, RZ, UR4, R2 ;  /* 0x00000004ff137c19 */ /* 0x000fc60008011602 */
[----:B------:R-:W-:Y:S02]  /*9240*/  IMAD.MOV.U32 R2, RZ, RZ, R13 ;  /* 0x000000ffff027224 */ /* 0x000fe400078e000d */
[----:B------:R-:W-:Y:S01]  /*9250*/  IMAD.MOV.U32 R3, RZ, RZ, R19 ;  /* 0x000000ffff037224 */ /* 0x000fe200078e0013 */
[----:B-1----:R-:W-:Y:S06]  /*9260*/  @!P1 BRA `(.L_x_306) ;  /* 0x0000000000289947 */ /* 0x002fec0003800000 */
        /* <DEDUP_REMOVED lines=10> */
.L_x_306:
[----:B------:R-:W1:Y:S01]  /*9310*/  LDC R4, c[0x0][0x65c] ;  /* 0x00019700ff047b82 */ /* 0x000e620000000800 */
[----:B------:R-:W-:Y:S01]  /*9320*/  ULDC UR4, c[0x0][0x648] ;  /* 0x0001920000047ab9 */ /* 0x000fe20000000800 */
[----:B------:R-:W-:Y:S01]  /*9330*/  LOP3.LUT R15, R15, UR16, RZ, 0xc0, !PT ;  /* 0x000000100f0f7c12 */ /* 0x000fe2000f8ec0ff */
[----:B--2---:R-:W-:Y:S01]  /*9340*/  IMAD.MOV R20, RZ, RZ, -R20 ;  /* 0x000000ffff147224 */ /* 0x004fe200078e0a14 */
[----:B------:R-:W-:Y:S01]  /*9350*/  SHF.R.U64 R2, R2, UR4, R3 ;  /* 0x0000000402027c19 */ /* 0x000fe20008001203 */
[----:B------:R-:W-:Y:S01]  /*9360*/  ULDC UR4, c[0x0][0x638] ;  /* 0x00018e0000047ab9 */ /* 0x000fe20000000800 */
[----:B------:R-:W-:Y:S01]  /*9370*/  LOP3.LUT R12, R12, UR15, RZ, 0xc0, !PT ;  /* 0x0000000f0c0c7c12 */ /* 0x000fe2000f8ec0ff */
[----:B------:R-:W-:Y:S01]  /*9380*/  ULDC UR5, c[0x0][0x610] ;  /* 0x0001840000057ab9 */ /* 0x000fe20000000800 */
[----:B------:R-:W-:Y:S01]  /*9390*/  IMAD.MOV.U32 R3, RZ, RZ, 0x1 ;  /* 0x00000001ff037424 */ /* 0x000fe200078e00ff */
[----:B-1----:R-:W-:Y:S01]  /*93a0*/  ISETP.NE.AND P1, PT, R4, 0x1, PT ;  /* 0x000000010400780c */ /* 0x002fe20003f25270 */
[----:B------:R-:W-:-:S02]  /*93b0*/  IMAD.MOV R4, RZ, RZ, -R2 ;  /* 0x000000ffff047224 */ /* 0x000fc400078e0a02 */
[----:B------:R-:W-:Y:S02]  /*93c0*/  IMAD R2, R2, UR17, R15 ;  /* 0x0000001102027c24 */ /* 0x000fe4000f8e020f */
[----:B------:R-:W-:Y:S01]  /*93d0*/  IMAD R13, R4, UR4, R13 ;  /* 0x00000004040d7c24 */ /* 0x000fe2000f8e020d */
[----:B------:R-:W-:-:S07]  /*93e0*/  ULDC UR4, c[0x0][0x600] ;  /* 0x0001800000047ab9 */ /* 0x000fce0000000800 */
[----:B0-----:R-:W-:-:S04]  /*93f0*/  @P1 IMAD R11, R14, R20, R9 ;  /* 0x000000140e0b1224 */ /* 0x001fc800078e0209 */
[----:B------:R-:W-:Y:S02]  /*9400*/  IMAD R11, R2, UR5, R11 ;  /* 0x00000005020b7c24 */ /* 0x000fe4000f8e020b */
[----:B------:R-:W-:-:S05]  /*9410*/  IMAD R2, R13, UR4, R12 ;  /* 0x000000040d027c24 */ /* 0x000fca000f8e020c */
[----:B------:R-:W-:Y:S02]  /*9420*/  SEL R22, R2, R11, !P1 ;  /* 0x0000000b02167207 */ /* 0x000fe40004800000 */
[----:B------:R-:W-:Y:S01]  /*9430*/  SEL R19, R11, R2, !P1 ;  /* 0x000000020b137207 */ /* 0x000fe20004800000 */
[----:B------:R-:W-:-:S07]  /*9440*/  IMAD.MOV.U32 R2, RZ, RZ, R10 ;  /* 0x000000ffff027224 */ /* 0x000fce00078e000a */
.L_x_304:
[----:B------:R-:W-:Y:S05]  /*9450*/  BSYNC B1 ;  /* 0x0000000000017941 */ /* 0x000fea0003800000 */
.L_x_303:
[----:B------:R-:W-:-:S13]  /*9460*/  LOP3.LUT P1, RZ, R3, 0xff, RZ, 0xc0, !PT ;  /* 0x000000ff03ff7812 */ /* 0x000fda000782c0ff */
[----:B------:R-:W-:Y:S05]  /*9470*/  @P1 BRA `(.L_x_307) ;  /* 0xfffffff400281947 */ /* 0x000fea000383ffff */
[----:B------:R-:W-:Y:S05]  /*9480*/  BSYNC B0 ;  /* 0x0000000000007941 */ /* 0x000fea0003800000 */
.L_x_295:
[----:B------:R-:W-:-:S03]  /*9490*/  UMOV UR4, 0xffffffff ;  /* 0xffffffff00047882 */ /* 0x000fc60000000000 */
[----:B------:R-:W-:Y:S05]  /*94a0*/  BRA.DIV UR4, `(.L_x_308) ;  /* 0x0000000604ac7947 */ /* 0x000fea000b800000 */
[----:B------:R-:W-:-:S13]  /*94b0*/  ELECT P6, URZ, PT ;  /* 0x00000000003f782f */ /* 0x000fda00038c0000 */
.L_x_327:
[----:B------:R-:W-:Y:S04]  /*94c0*/  BSSY B0, `(.L_x_309) ;  /* 0x0000046000007945 */ /* 0x000fe80003800000 */
[----:B------:R-:W-:Y:S05]  /*94d0*/  @!P6 BRA `(.L_x_310) ;  /* 0x000000040010e947 */ /* 0x000fea0003800000 */
[----:B------:R-:W-:-:S04]  /*94e0*/  LOP3.LUT R16, R16, 0x2, RZ, 0xfc, !PT ;  /* 0x0000000210107812 */ /* 0x000fc800078efcff */
[----:B------:R-:W-:-:S13]  /*94f0*/  ISETP.NE.AND P0, PT, R16, 0x3, PT ;  /* 0x000000031000780c */ /* 0x000fda0003f05270 */
[----:B------:R-:W-:Y:S05]  /*9500*/  @!P0 BRA `(.L_x_311) ;  /* 0x0000000000048947 */ /* 0x000fea0003800000 */
[----:B------:R-:W-:Y:S01]  /*9510*/  BPT.TRAP 0x1 ;  /* 0x000000040000795c */ /* 0x000fe20000300000 */
.L_x_311:
[----:B------:R-:W0:Y:S01]  /*9520*/  S2R R3, SR_CgaCtaId ;  /* 0x0000000000037919 */ /* 0x000e220000008800 */
[----:B------:R-:W-:Y:S02]  /*9530*/  MOV R2, 0x400 ;  /* 0x0000040000027802 */ /* 0x000fe40000000f00 */
[----:B------:R-:W-:Y:S02]  /*9540*/  SHF.L.U32 R4, R0, 0x1f, RZ ;  /* 0x0000001f00047819 */ /* 0x000fe400000006ff */
[----:B0-----:R-:W-:-:S05]  /*9550*/  LEA R2, R3, R2, 0x18 ;  /* 0x0000000203027211 */ /* 0x001fca00078ec0ff */
[----:B------:R-:W-:-:S04]  /*9560*/  VIADD R2, R2, 0x38 ;  /* 0x0000003802027836 */ /* 0x000fc80000000000 */
[C---:B------:R-:W-:Y:S02]  /*9570*/  IMAD R9, R7.reuse, 0x8, R2 ;  /* 0x0000000807097824 */ /* 0x040fe400078e0202 */
[----:B------:R-:W-:Y:S02]  /*9580*/  VIADD R7, R7, 0x1 ;  /* 0x0000000107077836 */ /* 0x000fe40000000000 */
[----:B------:R-:W0:Y:S03]  /*9590*/  SYNCS.PHASECHK.TRANS64.TRYWAIT P0, [R9+URZ], R4 ;  /* 0x00000004090075a7 */ /* 0x000e26000800017f */
[----:B------:R-:W-:-:S04]  /*95a0*/  ISETP.NE.AND P1, PT, R7, 0x7, PT ;  /* 0x000000070700780c */ /* 0x000fc80003f25270 */
[----:B------:R-:W-:Y:S02]  /*95b0*/  SEL R3, RZ, 0x1, P1 ;  /* 0x00000001ff037807 */ /* 0x000fe40000800000 */
[----:B------:R-:W-:Y:S02]  /*95c0*/  SEL R7, R7, RZ, P1 ;  /* 0x000000ff07077207 */ /* 0x000fe40000800000 */
[----:B------:R-:W-:-:S03]  /*95d0*/  LOP3.LUT R6, R0, R3, RZ, 0x3c, !PT ;  /* 0x0000000300067212 */ /* 0x000fc600078e3cff */
[----:B------:R-:W-:Y:S01]  /*95e0*/  IMAD R8, R7, 0x8, R2 ;  /* 0x0000000807087824 */ /* 0x000fe200078e0202 */
[----:B------:R-:W-:Y:S01]  /*95f0*/  SHF.L.U32 R5, R6, 0x1f, RZ ;  /* 0x0000001f06057819 */ /* 0x000fe200000006ff */
[----:B0-----:R-:W-:Y:S06]  /*9600*/  @!P0 BRA `(.L_x_312) ;  /* 0x0000000400748947 */ /* 0x001fec0003800000 */
.L_x_328:
[----:B------:R-:W1:Y:S01]  /*9610*/  SYNCS.PHASECHK.TRANS64.TRYWAIT P0, [R8+URZ], R5 ;  /* 0x00000005080075a7 */ /* 0x000e62000800017f */
[----:B------:R-:W-:-:S05]  /*9620*/  VIADD R0, R7, 0x1 ;  /* 0x0000000107007836 */ /* 0x000fca0000000000 */
[----:B------:R-:W-:-:S04]  /*9630*/  ISETP.NE.AND P1, PT, R0, 0x7, PT ;  /* 0x000000070000780c */ /* 0x000fc80003f25270 */
[----:B------:R-:W-:Y:S02]  /*9640*/  SEL R3, RZ, 0x1, P1 ;  /* 0x00000001ff037807 */ /* 0x000fe40000800000 */
[----:B------:R-:W-:Y:S02]  /*9650*/  SEL R7, R0, RZ, P1 ;  /* 0x000000ff00077207 */ /* 0x000fe40000800000 */
[----:B------:R-:W-:-:S03]  /*9660*/  LOP3.LUT R6, R6, R3, RZ, 0x3c, !PT ;  /* 0x0000000306067212 */ /* 0x000fc600078e3cff */
[----:B0-----:R-:W-:Y:S01]  /*9670*/  IMAD R9, R7, 0x8, R2 ;  /* 0x0000000807097824 */ /* 0x001fe200078e0202 */
[----:B------:R-:W-:Y:S01]  /*9680*/  SHF.L.U32 R4, R6, 0x1f, RZ ;  /* 0x0000001f06047819 */ /* 0x000fe200000006ff */
[----:B-1----:R-:W-:Y:S06]  /*9690*/  @!P0 BRA `(.L_x_313) ;  /* 0x0000000400648947 */ /* 0x002fec0003800000 */
.L_x_329:
        /* <DEDUP_REMOVED lines=9> */
.L_x_330:
        /* <DEDUP_REMOVED lines=9> */
.L_x_331:
[----:B------:R-:W1:Y:S01]  /*97c0*/  SYNCS.PHASECHK.TRANS64.TRYWAIT P0, [R9+URZ], R4 ;  /* 0x00000004090075a7 */ /* 0x000e62000800017f */
[----:B------:R-:W-:-:S05]  /*97d0*/  VIADD R0, R7, 0x1 ;  /* 0x0000000107007836 */ /* 0x000fca0000000000 */
[----:B------:R-:W-:-:S04]  /*97e0*/  ISETP.NE.AND P1, PT, R0, 0x7, PT ;  /* 0x000000070000780c */ /* 0x000fc80003f25270 */
[----:B------:R-:W-:Y:S02]  /*97f0*/  SEL R3, RZ, 0x1, P1 ;  /* 0x00000001ff037807 */ /* 0x000fe40000800000 */
[----:B------:R-:W-:Y:S02]  /*9800*/  SEL R7, R0, RZ, P1 ;  /* 0x000000ff00077207 */ /* 0x000fe40000800000 */
[----:B------:R-:W-:-:S03]  /*9810*/  LOP3.LUT R11, R6, R3, RZ, 0x3c, !PT ;  /* 0x00000003060b7212 */ /* 0x000fc600078e3cff */
[----:B------:R-:W-:Y:S01]  /*9820*/  IMAD R6, R7, 0x8, R2 ;  /* 0x0000000807067824 */ /* 0x000fe200078e0202 */
[----:B0-----:R-:W-:Y:S01]  /*9830*/  SHF.L.U32 R5, R11, 0x1f, RZ ;  /* 0x0000001f0b057819 */ /* 0x001fe200000006ff */
[----:B-1----:R-:W-:Y:S06]  /*9840*/  @!P0 BRA `(.L_x_316) ;  /* 0x0000000400348947 */ /* 0x002fec0003800000 */
.L_x_332:
[----:B------:R-:W1:Y:S01]  /*9850*/  SYNCS.PHASECHK.TRANS64.TRYWAIT P0, [R6+URZ], R5 ;  /* 0x00000005060075a7 */ /* 0x000e62000800017f */
[----:B------:R-:W-:-:S05]  /*9860*/  VIADD R0, R7, 0x1 ;  /* 0x0000000107007836 */ /* 0x000fca0000000000 */
[----:B------:R-:W-:-:S04]  /*9870*/  ISETP.NE.AND P1, PT, R0, 0x7, PT ;  /* 0x000000070000780c */ /* 0x000fc80003f25270 */
[----:B0-----:R-:W-:Y:S02]  /*9880*/  SEL R4, RZ, 0x1, P1 ;  /* 0x00000001ff047807 */ /* 0x001fe40000800000 */
[----:B------:R-:W-:Y:S02]  /*9890*/  SEL R3, R0, RZ, P1 ;  /* 0x000000ff00037207 */ /* 0x000fe40000800000 */
[----:B------:R-:W-:Y:S01]  /*98a0*/  LOP3.LUT R0, R11, R4, RZ, 0x3c, !PT ;  /* 0x000000040b007212 */ /* 0x000fe200078e3cff */
[----:B-1----:R-:W-:Y:S06]  /*98b0*/  @!P0 BRA `(.L_x_317) ;  /* 0x00000004002c8947 */ /* 0x002fec0003800000 */
.L_x_333:
[----:B------:R-:W-:Y:S01]  /*98c0*/  IMAD R3, R3, 0x8, R2 ;  /* 0x0000000803037824 */ /* 0x000fe200078e0202 */
[----:B------:R-:W-:-:S07]  /*98d0*/  SHF.L.U32 R0, R0, 0x1f, RZ ;  /* 0x0000001f00007819 */ /* 0x000fce00000006ff */
.L_x_318:
[----:B-1----:R1:W2:Y:S02]  /*98e0*/  SYNCS.PHASECHK.TRANS64.TRYWAIT P0, [R3+URZ], R0 ;  /* 0x00000000030075a7 */ /* 0x0022a4000800017f */
[----:B--2---:R-:W-:Y:S05]  /*98f0*/  @!P0 NANOSLEEP.SYNCS 0x989680 ;  /* 0x009896800000895d */ /* 0x004fea0003900000 */
[----:B------:R-:W2:Y:S02]  /*9900*/  @!P0 SYNCS.PHASECHK.TRANS64 P0, [R3+URZ], R0 ;  /* 0x00000000030085a7 */ /* 0x000ea4000800007f */
[----:B--2---:R-:W-:Y:S05]  /*9910*/  @!P0 BRA `(.L_x_318) ;  /* 0xfffffffc00f08947 */ /* 0x004fea000383ffff */
.L_x_310:
[----:B------:R-:W-:Y:S05]  /*9920*/  BSYNC B0 ;  /* 0x0000000000007941 */ /* 0x000fea0003800000 */
.L_x_309:
[----:B------:R-:W-:Y:S05]  /*9930*/  EXIT ;  /* 0x000000000000794d */ /* 0x000fea0003800000 */
.L_x_15:
[----:B-1----:R1:W2:Y:S02]  /*9940*/  SYNCS.PHASECHK.TRANS64.TRYWAIT P0, [R157+URZ], R0 ;  /* 0x000000009d0075a7 */ /* 0x0022a4000800017f */
[----:B--2---:R-:W-:Y:S05]  /*9950*/  @!P0 NANOSLEEP.SYNCS 0x989680 ;  /* 0x009896800000895d */ /* 0x004fea0003900000 */
[----:B------:R-:W2:Y:S02]  /*9960*/  @!P0 SYNCS.PHASECHK.TRANS64 P0, [R157+URZ], R0 ;  /* 0x000000009d0085a7 */ /* 0x000ea4000800007f */
[----:B--2---:R-:W-:Y:S05]  /*9970*/  @!P0 BRA `(.L_x_15) ;  /* 0xfffffffc00f08947 */ /* 0x004fea000383ffff */
[----:B------:R-:W-:Y:S05]  /*9980*/  BRA `(.L_x_319) ;  /* 0xffffff7800d87947 */ /* 0x000fea000383ffff */
.L_x_20:
[----:B--2---:R2:W3:Y:S02]  /*9990*/  SYNCS.PHASECHK.TRANS64.TRYWAIT P1, [R3+URZ], R0 ;  /* 0x00000000030075a7 */ /* 0x0044e4000802017f */
[----:B---3--:R-:W-:Y:S05]  /*99a0*/  @!P1 NANOSLEEP.SYNCS 0x989680 ;  /* 0x009896800000995d */ /* 0x008fea0003900000 */
[----:B------:R-:W3:Y:S02]  /*99b0*/  @!P1 SYNCS.PHASECHK.TRANS64 P1, [R3+URZ], R0 ;  /* 0x00000000030095a7 */ /* 0x000ee4000802007f */
[----:B---3--:R-:W-:Y:S05]  /*99c0*/  @!P1 BRA `(.L_x_20) ;  /* 0xfffffffc00f09947 */ /* 0x008fea000383ffff */
[----:B------:R-:W-:Y:S05]  /*99d0*/  BRA `(.L_x_19) ;  /* 0xffffff7c00487947 */ /* 0x000fea000383ffff */
.L_x_25:
[----:B--2---:R-:W-:-:S04]  /*99e0*/  IMAD.U32 R4, RZ, RZ, UR4 ;  /* 0x00000004ff047e24 */ /* 0x004fc8000f8e00ff */
[----:B------:R2:W3:Y:S03]  /*99f0*/  SYNCS.PHASECHK.TRANS64.TRYWAIT P1, [R4+URZ], R3 ;  /* 0x00000003040075a7 */ /* 0x0004e6000802017f */
[----:B---3--:R-:W-:Y:S05]  /*9a00*/  @!P1 NANOSLEEP.SYNCS 0x989680 ;  /* 0x009896800000995d */ /* 0x008fea0003900000 */
[----:B------:R-:W3:Y:S02]  /*9a10*/  @!P1 SYNCS.PHASECHK.TRANS64 P1, [R4+URZ], R3 ;  /* 0x00000003040095a7 */ /* 0x000ee4000802007f */
[----:B---3--:R-:W-:Y:S05]  /*9a20*/  @!P1 BRA `(.L_x_25) ;  /* 0xfffffffc00ec9947 */ /* 0x008fea000383ffff */
[----:B------:R-:W-:Y:S05]  /*9a30*/  BRA `(.L_x_24) ;  /* 0xffffff7c00bc7947 */ /* 0x000fea000383ffff */
.L_x_31:
[----:B-1----:R1:W2:Y:S02]  /*9a40*/  SYNCS.PHASECHK.TRANS64.TRYWAIT P0, [R157+URZ+0x10], R0 ;  /* 0x000010009d0075a7 */ /* 0x0022a4000800017f */
[----:B--2---:R-:W-:Y:S05]  /*9a50*/  @!P0 NANOSLEEP.SYNCS 0x989680 ;  /* 0x009896800000895d */ /* 0x004fea0003900000 */
[----:B------:R-:W2:Y:S02]  /*9a60*/  @!P0 SYNCS.PHASECHK.TRANS64 P0, [R157+URZ+0x10], R0 ;  /* 0x000010009d0085a7 */ /* 0x000ea4000800007f */
[----:B--2---:R-:W-:Y:S05]  /*9a70*/  @!P0 BRA `(.L_x_31) ;  /* 0xfffffffc00f08947 */ /* 0x004fea000383ffff */
[----:B------:R-:W-:Y:S05]  /*9a80*/  BRA `(.L_x_320) ;  /* 0xffffff8000a87947 */ /* 0x000fea000383ffff */
.L_x_296:
[----:B------:R-:W-:Y:S01]  /*9a90*/  BSSY B1, `(.L_x_321) ;  /* 0x0000006000017945 */ /* 0x000fe20003800000 */
[----:B------:R-:W-:-:S07]  /*9aa0*/  IMAD.MOV.U32 R15, RZ, RZ, -0x1 ;  /* 0xffffffffff0f7424 */ /* 0x000fce00078e00ff */
[----:B-----5:R-:W-:Y:S05]  /*9ab0*/  WARPSYNC.COLLECTIVE R15, `(.L_x_322) ;  /* 0x000000000f0c7348 */ /* 0x020fea0003c00000 */
[----:B------:R-:W-:Y:S02]  /*9ac0*/  ELECT P6, UR62, PT ;  /* 0x00000000003e782f */ /* 0x000fe400038c0000 */
[----:B------:R-:W-:Y:S01]  /*9ad0*/  MOV R14, UR62 ;  /* 0x0000003e000e7c02 */ /* 0x000fe20008000f00 */
[----:B-----5:R-:W-:Y:S10]  /*9ae0*/  ENDCOLLECTIVE ;  /* 0x000000000000791b */ /* 0x020ff40003800000 */
.L_x_322:
[----:B------:R-:W-:Y:S05]  /*9af0*/  BSYNC B1 ;  /* 0x0000000000017941 */ /* 0x000fea0003800000 */
.L_x_321:
[----:B------:R-:W-:Y:S05]  /*9b00*/  BRA `(.L_x_323) ;  /* 0xffffffec00907947 */ /* 0x000fea000383ffff */
.L_x_299:
[----:B0-----:R0:W1:Y:S02]  /*9b10*/  SYNCS.PHASECHK.TRANS64.TRYWAIT P1, [R10+URZ+0x38], R5 ;  /* 0x000038050a0075a7 */ /* 0x001064000802017f */
[----:B-1----:R-:W-:Y:S05]  /*9b20*/  @!P1 NANOSLEEP.SYNCS 0x989680 ;  /* 0x009896800000995d */ /* 0x002fea0003900000 */
[----:B------:R-:W1:Y:S02]  /*9b30*/  @!P1 SYNCS.PHASECHK.TRANS64 P1, [R10+URZ+0x38], R5 ;  /* 0x000038050a0095a7 */ /* 0x000e64000802007f */
[----:B-1----:R-:W-:Y:S05]  /*9b40*/  @!P1 BRA `(.L_x_299) ;  /* 0xfffffffc00f09947 */ /* 0x002fea000383ffff */
[----:B------:R-:W-:Y:S05]  /*9b50*/  BRA `(.L_x_324) ;  /* 0xffffffec00c47947 */ /* 0x000fea000383ffff */
.L_x_308:
[----:B------:R-:W-:Y:S01]  /*9b60*/  BSSY B0, `(.L_x_325) ;  /* 0x0000006000007945 */ /* 0x000fe20003800000 */
[----:B------:R-:W-:-:S07]  /*9b70*/  IMAD.MOV.U32 R15, RZ, RZ, -0x1 ;  /* 0xffffffffff0f7424 */ /* 0x000fce00078e00ff */
[----:B-----5:R-:W-:Y:S05]  /*9b80*/  WARPSYNC.COLLECTIVE R15, `(.L_x_326) ;  /* 0x000000000f0c7348 */ /* 0x020fea0003c00000 */
[----:B------:R-:W-:Y:S02]  /*9b90*/  ELECT P6, UR62, PT ;  /* 0x00000000003e782f */ /* 0x000fe400038c0000 */
[----:B------:R-:W-:Y:S01]  /*9ba0*/  MOV R14, UR62 ;  /* 0x0000003e000e7c02 */ /* 0x000fe20008000f00 */
[----:B-----5:R-:W-:Y:S10]  /*9bb0*/  ENDCOLLECTIVE ;  /* 0x000000000000791b */ /* 0x020ff40003800000 */
.L_x_326:
[----:B------:R-:W-:Y:S05]  /*9bc0*/  BSYNC B0 ;  /* 0x0000000000007941 */ /* 0x000fea0003800000 */
.L_x_325:
[----:B------:R-:W-:Y:S05]  /*9bd0*/  BRA `(.L_x_327) ;  /* 0xfffffff800387947 */ /* 0x000fea000383ffff */
.L_x_312:
[----:B0-----:R0:W1:Y:S02]  /*9be0*/  SYNCS.PHASECHK.TRANS64.TRYWAIT P0, [R9+URZ], R4 ;  /* 0x00000004090075a7 */ /* 0x001064000800017f */
[----:B-1----:R-:W-:Y:S05]  /*9bf0*/  @!P0 NANOSLEEP.SYNCS 0x989680 ;  /* 0x009896800000895d */ /* 0x002fea0003900000 */
[----:B------:R-:W1:Y:S02]  /*9c00*/  @!P0 SYNCS.PHASECHK.TRANS64 P0, [R9+URZ], R4 ;  /* 0x00000004090085a7 */ /* 0x000e64000800007f */
[----:B-1----:R-:W-:Y:S05]  /*9c10*/  @!P0 BRA `(.L_x_312) ;  /* 0xfffffffc00f08947 */ /* 0x002fea000383ffff */
[----:B------:R-:W-:Y:S05]  /*9c20*/  BRA `(.L_x_328) ;  /* 0xfffffff800787947 */ /* 0x000fea000383ffff */
.L_x_313:
[----:B0-----:R0:W1:Y:S02]  /*9c30*/  SYNCS.PHASECHK.TRANS64.TRYWAIT P0, [R8+URZ], R5 ;  /* 0x00000005080075a7 */ /* 0x001064000800017f */
[----:B-1----:R-:W-:Y:S05]  /*9c40*/  @!P0 NANOSLEEP.SYNCS 0x989680 ;  /* 0x009896800000895d */ /* 0x002fea0003900000 */
[----:B------:R-:W1:Y:S02]  /*9c50*/  @!P0 SYNCS.PHASECHK.TRANS64 P0, [R8+URZ], R5 ;  /* 0x00000005080085a7 */ /* 0x000e64000800007f */
[----:B-1----:R-:W-:Y:S05]  /*9c60*/  @!P0 BRA `(.L_x_313) ;  /* 0xfffffffc00f08947 */ /* 0x002fea000383ffff */
[----:B------:R-:W-:Y:S05]  /*9c70*/  BRA `(.L_x_329) ;  /* 0xfffffff800887947 */ /* 0x000fea000383ffff */
.L_x_314:
[----:B0-----:R0:W1:Y:S02]  /*9c80*/  SYNCS.PHASECHK.TRANS64.TRYWAIT P0, [R9+URZ], R4 ;  /* 0x00000004090075a7 */ /* 0x001064000800017f */
[----:B-1----:R-:W-:Y:S05]  /*9c90*/  @!P0 NANOSLEEP.SYNCS 0x989680 ;  /* 0x009896800000895d */ /* 0x002fea0003900000 */
[----:B------:R-:W1:Y:S02]  /*9ca0*/  @!P0 SYNCS.PHASECHK.TRANS64 P0, [R9+URZ], R4 ;  /* 0x00000004090085a7 */ /* 0x000e64000800007f */
[----:B-1----:R-:W-:Y:S05]  /*9cb0*/  @!P0 BRA `(.L_x_314) ;  /* 0xfffffffc00f08947 */ /* 0x002fea000383ffff */
[----:B------:R-:W-:Y:S05]  /*9cc0*/  BRA `(.L_x_330) ;  /* 0xfffffff800987947 */ /* 0x000fea000383ffff */
.L_x_315:
[----:B0-----:R0:W1:Y:S02]  /*9cd0*/  SYNCS.PHASECHK.TRANS64.TRYWAIT P0, [R8+URZ], R5 ;  /* 0x00000005080075a7 */ /* 0x001064000800017f */
[----:B-1----:R-:W-:Y:S05]  /*9ce0*/  @!P0 NANOSLEEP.SYNCS 0x989680 ;  /* 0x009896800000895d */ /* 0x002fea0003900000 */
[----:B------:R-:W1:Y:S02]  /*9cf0*/  @!P0 SYNCS.PHASECHK.TRANS64 P0, [R8+URZ], R5 ;  /* 0x00000005080085a7 */ /* 0x000e64000800007f */
[----:B-1----:R-:W-:Y:S05]  /*9d00*/  @!P0 BRA `(.L_x_315) ;  /* 0xfffffffc00f08947 */ /* 0x002fea000383ffff */
[----:B------:R-:W-:Y:S05]  /*9d10*/  BRA `(.L_x_331) ;  /* 0xfffffff800a87947 */ /* 0x000fea000383ffff */
.L_x_316:
[----:B0-----:R0:W1:Y:S02]  /*9d20*/  SYNCS.PHASECHK.TRANS64.TRYWAIT P0, [R9+URZ], R4 ;  /* 0x00000004090075a7 */ /* 0x001064000800017f */
[----:B-1----:R-:W-:Y:S05]  /*9d30*/  @!P0 NANOSLEEP.SYNCS 0x989680 ;  /* 0x009896800000895d */ /* 0x002fea0003900000 */
[----:B------:R-:W1:Y:S02]  /*9d40*/  @!P0 SYNCS.PHASECHK.TRANS64 P0, [R9+URZ], R4 ;  /* 0x00000004090085a7 */ /* 0x000e64000800007f */
[----:B-1----:R-:W-:Y:S05]  /*9d50*/  @!P0 BRA `(.L_x_316) ;  /* 0xfffffffc00f08947 */ /* 0x002fea000383ffff */
[----:B------:R-:W-:Y:S05]  /*9d60*/  BRA `(.L_x_332) ;  /* 0xfffffff800b87947 */ /* 0x000fea000383ffff */
.L_x_317:
[----:B0-----:R0:W1:Y:S02]  /*9d70*/  SYNCS.PHASECHK.TRANS64.TRYWAIT P0, [R6+URZ], R5 ;  /* 0x00000005060075a7 */ /* 0x001064000800017f */
[----:B-1----:R-:W-:Y:S05]  /*9d80*/  @!P0 NANOSLEEP.SYNCS 0x989680 ;  /* 0x009896800000895d */ /* 0x002fea0003900000 */
[----:B------:R-:W1:Y:S02]  /*9d90*/  @!P0 SYNCS.PHASECHK.TRANS64 P0, [R6+URZ], R5 ;  /* 0x00000005060085a7 */ /* 0x000e64000800007f */
[----:B-1----:R-:W-:Y:S05]  /*9da0*/  @!P0 BRA `(.L_x_317) ;  /* 0xfffffffc00f08947 */ /* 0x002fea000383ffff */
[----:B------:R-:W-:Y:S05]  /*9db0*/  BRA `(.L_x_333) ;  /* 0xfffffff800c07947 */ /* 0x000fea000383ffff */
.L_x_334:
[----:B------:R-:W-:-:S00]  /*9dc0*/  BRA `(.L_x_334) ;  /* 0xfffffffc00fc7947 */ /* 0x000fc0000383ffff */
[----:B------:R-:W-:-:S00]  /*9dd0*/  NOP ;  /* 0x0000000000007918 */ /* 0x000fc00000000000 */
        /* <DEDUP_REMOVED lines=10> */
.L_x_335:


//--------------------- .nv.global.init           --------------------------
	.section	.nv.global.init,"aw",@progbits
.nv.global.init:
	.type		$str$22,@object
	.size		$str$22,($str$23 - $str$22)
$str$22:
        /*0000*/ 	.byte	0x6b, 0x5f, 0x74, 0x69, 0x6c, 0x65, 0x5f, 0x63, 0x6f, 0x75, 0x6e, 0x74, 0x20, 0x3e, 0x3d, 0x20
        /*0010*/ 	.byte	0x31, 0x00
	.type		$str$23,@object
	.size		$str$23,(__unnamed_1 - $str$23)
$str$23:
        /*0012*/ 	.byte	0x2f, 0x74, 0x6d, 0x70, 0x2f, 0x63, 0x75, 0x74, 0x6c, 0x61, 0x73, 0x73, 0x5f, 0x73, 0x77, 0x65
        /*0022*/ 	.byte	0x65, 0x70, 0x5f, 0x73, 0x72, 0x63, 0x2f, 0x69, 0x6e, 0x63, 0x6c, 0x75, 0x64, 0x65, 0x2f, 0x63
        /*0032*/ 	.byte	0x75, 0x74, 0x6c, 0x61, 0x73, 0x73, 0x2f, 0x67, 0x65, 0x6d, 0x6d, 0x2f, 0x63, 0x6f, 0x6c, 0x6c
        /*0042*/ 	.byte	0x65, 0x63, 0x74, 0x69, 0x76, 0x65, 0x2f, 0x73, 0x6d, 0x39, 0x30, 0x5f, 0x6d, 0x6d, 0x61, 0x5f
        /*0052*/ 	.byte	0x74, 0x6d, 0x61, 0x5f, 0x67, 0x6d, 0x6d, 0x61, 0x5f, 0x73, 0x73, 0x5f, 0x77, 0x61, 0x72, 0x70
        /*0062*/ 	.byte	0x73, 0x70, 0x65, 0x63, 0x69, 0x61, 0x6c, 0x69, 0x7a, 0x65, 0x64, 0x2e, 0x68, 0x70, 0x70, 0x00
	.type		__unnamed_1,@object
	.size		__unnamed_1,(.L_0 - __unnamed_1)
__unnamed_1:
        /*0072*/ 	.byte	0x76, 0x6f, 0x69, 0x64, 0x20, 0x63, 0x75, 0x74, 0x6c, 0x61, 0x73, 0x73, 0x3a, 0x3a, 0x67, 0x65
        /* <DEDUP_REMOVED lines=171> */
        /*0b32*/ 	.byte	0x3a, 0x3a, 0x69, 0x64, 0x65, 0x6e, 0x74, 0x69, 0x74, 0x79, 0x5d, 0x00
.L_0:


//--------------------- .nv.shared._ZN7cutlass13device_kernelINS_4gemm6kernel13GemmUniversalIN4cute5tupleIJiiiiEEENS1_10collective13CollectiveMmaINS1_34MainloopSm90TmaGmmaWarpSpecializedILi7ENS5_IJNS4_1CILi1EEESB_SB_EEENS1_32KernelTmaWarpSpecializedPingpongEEENS5_IJNSA_ILi64EEENSA_ILi256EEENSA_ILi32EEEEEEaNS5_IJlSB_lEEEaSJ_NS4_8TiledMMAINS4_8MMA_AtomIJNS4_4SM904GMMA27MMA_64x256x32_S32S8S8_SS_TNEEEENS4_6LayoutISC_NS5_IJNSA_ILi0EEESR_SR_EEEEENS5_IJNS4_10UnderscoreESU_SU_EEEEENS4_13SM90_TMA_LOADENS4_14ComposedLayoutINS4_7SwizzleILi1ELi4ELi3EEENS4_18smem_ptr_flag_bitsILi8EEENSQ_INS5_IJNSA_ILi8EEESH_EEENS5_IJSH_SB_EEEEEEEvNS4_8identityESX_S17_vS18_EENS_8epilogue10collective6detail29Sm90TmaWarpSpecializedAdapterINS1B_15DefaultEpilogueIaSJ_SJ_NS1A_6thread17LinearCombinationIaLi1EiiLNS1F_9ScaleType4KindE0ELNS_15FloatRoundStyleE2EaEENS1_15EpilogueDefaultEEEEEvvEEEEvNT_6ParamsE --------------------------
	.section	.nv.shared._ZN7cutlass13device_kernelINS_4gemm6kernel13GemmUniversalIN4cute5tupleIJiiiiEEENS1_10collective13CollectiveMmaINS1_34MainloopSm90TmaGmmaWarpSpecializedILi7ENS5_IJNS4_1CILi1EEESB_SB_EEENS1_32KernelTmaWarpSpecializedPingpongEEENS5_IJNSA_ILi64EEENSA_ILi256EEENSA_ILi32EEEEEEaNS5_IJlSB_lEEEaSJ_NS4_8TiledMMAINS4_8MMA_AtomIJNS4_4SM904GMMA27MMA_64x256x32_S32S8S8_SS_TNEEEENS4_6LayoutISC_NS5_IJNSA_ILi0EEESR_SR_EEEEENS5_IJNS4_10UnderscoreESU_SU_EEEEENS4_13SM90_TMA_LOADENS4_14ComposedLayoutINS4_7SwizzleILi1ELi4ELi3EEENS4_18smem_ptr_flag_bitsILi8EEENSQ_INS5_IJNSA_ILi8EEESH_EEENS5_IJSH_SB_EEEEEEEvNS4_8identityESX_S17_vS18_EENS_8epilogue10collective6detail29Sm90TmaWarpSpecializedAdapterINS1B_15DefaultEpilogueIaSJ_SJ_NS1A_6thread17LinearCombinationIaLi1EiiLNS1F_9ScaleType4KindE0ELNS_15FloatRoundStyleE2EaEENS1_15EpilogueDefaultEEEEEvvEEEEvNT_6ParamsE,"aw",@nobits
	.sectionflags	@""
	.align	16
	.zero		1024


//--------------------- .nv.shared.reserved.0     --------------------------
	.section	.nv.shared.reserved.0,"aw",@nobits
	.weak		__nv_reservedSMEM_offset_0_alias
	.size		__nv_reservedSMEM_offset_0_alias, 0, 0
	.other		__nv_reservedSMEM_offset_0_alias,@"STO_CUDA_RESERVED_SHARED STV_DEFAULT"
__nv_reservedSMEM_offset_0_alias:
	.zero		0


//--------------------- .nv.global                --------------------------
	.section	.nv.global,"aw",@nobits
.nv.global:
	.type		_ZN40_INTERNAL_1671230d_4_k_cu_5fec805e_241674cute1_E,@object
	.size		_ZN40_INTERNAL_1671230d_4_k_cu_5fec805e_241674cute1_E,(_ZN40_INTERNAL_1671230d_4_k_cu_5fec805e_241674cuda3std3__45__cpo6cbeginE - _ZN40_INTERNAL_1671230d_4_k_cu_5fec805e_241674cute1_E)
_ZN40_INTERNAL_1671230d_4_k_cu_5fec805e_241674cute1_E:
	.zero		1
	.type		_ZN40_INTERNAL_1671230d_4_k_cu_5fec805e_241674cuda3std3__45__cpo6cbeginE,@object
	.size		_ZN40_INTERNAL_1671230d_4_k_cu_5fec805e_241674cuda3std3__45__cpo6cbeginE,(_ZN40_INTERNAL_1671230d_4_k_cu_5fec805e_241674cuda3std3__48in_placeE - _ZN40_INTERNAL_1671230d_4_k_cu_5fec805e_241674cuda3std3__45__cpo6cbeginE)
_ZN40_INTERNAL_1671230d_4_k_cu_5fec805e_241674cuda3std3__45__cpo6cbeginE:
	.zero		1
	.type		_ZN40_INTERNAL_1671230d_4_k_cu_5fec805e_241674cuda3std3__48in_placeE,@object
	.size		_ZN40_INTERNAL_1671230d_4_k_cu_5fec805e_241674cuda3std3__48in_placeE,(_ZN40_INTERNAL_1671230d_4_k_cu_5fec805e_241674cuda3std6ranges3__45__cpo9iter_moveE - _ZN40_INTERNAL_1671230d_4_k_cu_5fec805e_241674cuda3std3__48in_placeE)
_ZN40_INTERNAL_1671230d_4_k_cu_5fec805e_241674cuda3std3__48in_placeE:
	.zero		1
	.type		_ZN40_INTERNAL_1671230d_4_k_cu_5fec805e_241674cuda3std6ranges3__45__cpo9iter_moveE,@object
	.size		_ZN40_INTERNAL_1671230d_4_k_cu_5fec805e_241674cuda3std6ranges3__45__cpo9iter_moveE,(_ZN40_INTERNAL_1671230d_4_k_cu_5fec805e_241674cuda3std3__45__cpo5beginE - _ZN40_INTERNAL_1671230d_4_k_cu_5fec805e_241674cuda3std6ranges3__45__cpo9iter_moveE)
_ZN40_INTERNAL_1671230d_4_k_cu_5fec805e_241674cuda3std6ranges3__45__cpo9iter_moveE:
	.zero		1
	.type		_ZN40_INTERNAL_1671230d_4_k_cu_5fec805e_241674cuda3std3__45__cpo5beginE,@object
	.size		_ZN40_INTERNAL_1671230d_4_k_cu_5fec805e_241674cuda3std3__45__cpo5beginE,(_ZN40_INTERNAL_1671230d_4_k_cu_5fec805e_241674cuda3std3__442_GLOBAL__N__1671230d_4_k_cu_5fec805e_241676ignoreE - _ZN40_INTERNAL_1671230d_4_k_cu_5fec805e_241674cuda3std3__45__cpo5beginE)
_ZN40_INTERNAL_1671230d_4_k_cu_5fec805e_241674cuda3std3__45__cpo5beginE:
	.zero		1
	.type		_ZN40_INTERNAL_1671230d_4_k_cu_5fec805e_241674cuda3std3__442_GLOBAL__N__1671230d_4_k_cu_5fec805e_241676ignoreE,@object
	.size		_ZN40_INTERNAL_1671230d_4_k_cu_5fec805e_241674cuda3std3__442_GLOBAL__N__1671230d_4_k_cu_5fec805e_241676ignoreE,(_ZN40_INTERNAL_1671230d_4_k_cu_5fec805e_241674cute7productE - _ZN40_INTERNAL_1671230d_4_k_cu_5fec805e_241674cuda3std3__442_GLOBAL__N__1671230d_4_k_cu_5fec805e_241676ignoreE)
_ZN40_INTERNAL_1671230d_4_k_cu_5fec805e_241674cuda3std3__442_GLOBAL__N__1671230d_4_k_cu_5fec805e_241676ignoreE:
	.zero		1
	.type		_ZN40_INTERNAL_1671230d_4_k_cu_5fec805e_241674cute7productE,@object
	.size		_ZN40_INTERNAL_1671230d_4_k_cu_5fec805e_241674cute7productE,(_ZN40_INTERNAL_1671230d_4_k_cu_5fec805e_241674cuda3std3__45__cpo3endE - _ZN40_INTERNAL_1671230d_4_k_cu_5fec805e_241674cute7productE)
_ZN40_INTERNAL_1671230d_4_k_cu_5fec805e_241674cute7productE:
	.zero		1
	.type		_ZN40_INTERNAL_1671230d_4_k_cu_5fec805e_241674cuda3std3__45__cpo3endE,@object
	.size		_ZN40_INTERNAL_1671230d_4_k_cu_5fec805e_241674cuda3std3__45__cpo3endE,(_ZN40_INTERNAL_1671230d_4_k_cu_5fec805e_241674cuda3std3__419piecewise_constructE - _ZN40_INTERNAL_1671230d_4_k_cu_5fec805e_241674cuda3std3__45__cpo3endE)
_ZN40_INTERNAL_1671230d_4_k_cu_5fec805e_241674cuda3std3__45__cpo3endE:
	.zero		1
	.type		_ZN40_INTERNAL_1671230d_4_k_cu_5fec805e_241674cuda3std3__419piecewise_constructE,@object
	.size		_ZN40_INTERNAL_1671230d_4_k_cu_5fec805e_241674cuda3std3__419piecewise_constructE,(_ZN40_INTERNAL_1671230d_4_k_cu_5fec805e_241674cuda3std3__45__cpo4cendE - _ZN40_INTERNAL_1671230d_4_k_cu_5fec805e_241674cuda3std3__419piecewise_constructE)
_ZN40_INTERNAL_1671230d_4_k_cu_5fec805e_241674cuda3std3__419piecewise_constructE:
	.zero		1
	.type		_ZN40_INTERNAL_1671230d_4_k_cu_5fec805e_241674cuda3std3__45__cpo4cendE,@object
	.size		_ZN40_INTERNAL_1671230d_4_k_cu_5fec805e_241674cuda3std3__45__cpo4cendE,(_ZN40_INTERNAL_1671230d_4_k_cu_5fec805e_241674cuda3std6ranges3__45__cpo4swapE - _ZN40_INTERNAL_1671230d_4_k_cu_5fec805e_241674cuda3std3__45__cpo4cendE)
_ZN40_INTERNAL_1671230d_4_k_cu_5fec805e_241674cuda3std3__45__cpo4cendE:
	.zero		1
	.type		_ZN40_INTERNAL_1671230d_4_k_cu_5fec805e_241674cuda3std6ranges3__45__cpo4swapE,@object
	.size		_ZN40_INTERNAL_1671230d_4_k_cu_5fec805e_241674cuda3std6ranges3__45__cpo4swapE,(.L_8 - _ZN40_INTERNAL_1671230d_4_k_cu_5fec805e_241674cuda3std6ranges3__45__cpo4swapE)
_ZN40_INTERNAL_1671230d_4_k_cu_5fec805e_241674cuda3std6ranges3__45__cpo4swapE:
	.zero		1
.L_8:


//--------------------- .nv.constant0._ZN7cutlass13device_kernelINS_4gemm6kernel13GemmUniversalIN4cute5tupleIJiiiiEEENS1_10collective13CollectiveMmaINS1_34MainloopSm90TmaGmmaWarpSpecializedILi7ENS5_IJNS4_1CILi1EEESB_SB_EEENS1_32KernelTmaWarpSpecializedPingpongEEENS5_IJNSA_ILi64EEENSA_ILi256EEENSA_ILi32EEEEEEaNS5_IJlSB_lEEEaSJ_NS4_8TiledMMAINS4_8MMA_AtomIJNS4_4SM904GMMA27MMA_64x256x32_S32S8S8_SS_TNEEEENS4_6LayoutISC_NS5_IJNSA_ILi0EEESR_SR_EEEEENS5_IJNS4_10UnderscoreESU_SU_EEEEENS4_13SM90_TMA_LOADENS4_14ComposedLayoutINS4_7SwizzleILi1ELi4ELi3EEENS4_18smem_ptr_flag_bitsILi8EEENSQ_INS5_IJNSA_ILi8EEESH_EEENS5_IJSH_SB_EEEEEEEvNS4_8identityESX_S17_vS18_EENS_8epilogue10collective6detail29Sm90TmaWarpSpecializedAdapterINS1B_15DefaultEpilogueIaSJ_SJ_NS1A_6thread17LinearCombinationIaLi1EiiLNS1F_9ScaleType4KindE0ELNS_15FloatRoundStyleE2EaEENS1_15EpilogueDefaultEEEEEvvEEEEvNT_6ParamsE --------------------------
	.section	.nv.constant0._ZN7cutlass13device_kernelINS_4gemm6kernel13GemmUniversalIN4cute5tupleIJiiiiEEENS1_10collective13CollectiveMmaINS1_34MainloopSm90TmaGmmaWarpSpecializedILi7ENS5_IJNS4_1CILi1EEESB_SB_EEENS1_32KernelTmaWarpSpecializedPingpongEEENS5_IJNSA_ILi64EEENSA_ILi256EEENSA_ILi32EEEEEEaNS5_IJlSB_lEEEaSJ_NS4_8TiledMMAINS4_8MMA_AtomIJNS4_4SM904GMMA27MMA_64x256x32_S32S8S8_SS_TNEEEENS4_6LayoutISC_NS5_IJNSA_ILi0EEESR_SR_EEEEENS5_IJNS4_10UnderscoreESU_SU_EEEEENS4_13SM90_TMA_LOADENS4_14ComposedLayoutINS4_7SwizzleILi1ELi4ELi3EEENS4_18smem_ptr_flag_bitsILi8EEENSQ_INS5_IJNSA_ILi8EEESH_EEENS5_IJSH_SB_EEEEEEEvNS4_8identityESX_S17_vS18_EENS_8epilogue10collective6detail29Sm90TmaWarpSpecializedAdapterINS1B_15DefaultEpilogueIaSJ_SJ_NS1A_6thread17LinearCombinationIaLi1EiiLNS1F_9ScaleType4KindE0ELNS_15FloatRoundStyleE2EaEENS1_15EpilogueDefaultEEEEEvvEEEEvNT_6ParamsE,"a",@progbits
	.sectionflags	@""
	.align	4
.nv.constant0._ZN7cutlass13device_kernelINS_4gemm6kernel13GemmUniversalIN4cute5tupleIJiiiiEEENS1_10collective13CollectiveMmaINS1_34MainloopSm90TmaGmmaWarpSpecializedILi7ENS5_IJNS4_1CILi1EEESB_SB_EEENS1_32KernelTmaWarpSpecializedPingpongEEENS5_IJNSA_ILi64EEENSA_ILi256EEENSA_ILi32EEEEEEaNS5_IJlSB_lEEEaSJ_NS4_8TiledMMAINS4_8MMA_AtomIJNS4_4SM904GMMA27MMA_64x256x32_S32S8S8_SS_TNEEEENS4_6LayoutISC_NS5_IJNSA_ILi0EEESR_SR_EEEEENS5_IJNS4_10UnderscoreESU_SU_EEEEENS4_13SM90_TMA_LOADENS4_14ComposedLayoutINS4_7SwizzleILi1ELi4ELi3EEENS4_18smem_ptr_flag_bitsILi8EEENSQ_INS5_IJNSA_ILi8EEESH_EEENS5_IJSH_SB_EEEEEEEvNS4_8identityESX_S17_vS18_EENS_8epilogue10collective6detail29Sm90TmaWarpSpecializedAdapterINS1B_15DefaultEpilogueIaSJ_SJ_NS1A_6thread17LinearCombinationIaLi1EiiLNS1F_9ScaleType4KindE0ELNS_15FloatRoundStyleE2EaEENS1_15EpilogueDefaultEEEEEvvEEEEvNT_6ParamsE:
	.zero		1664


//--------------------- SYMBOLS --------------------------

	.type		.nv.reservedSmem.offset0,@object
	.size		.nv.reservedSmem.offset0,0x4
	.type		__assertfail,@function
